def matmul_kernel(
    a_ptr,
    b_ptr,
    c_ptr,
    M,
    N,
    K,
    stride_am,
    stride_ak,
    stride_bk,
    stride_bn,
    stride_cm,
    stride_cn,
    BLOCK_M: tl.constexpr,
    BLOCK_N: tl.constexpr,
    BLOCK_K: tl.constexpr,
    GROUP_M: tl.constexpr,
):
    pid = tl.program_id(axis=0)
    num_pid_m = tl.cdiv(M, BLOCK_M)
    num_pid_n = tl.cdiv(N, BLOCK_N)
    num_pid_in_group = GROUP_M * num_pid_n
    group_id = pid // num_pid_in_group
    first_pid_m = group_id * GROUP_M
    group_size_m = min(num_pid_m - first_pid_m, GROUP_M)
    pid_m = first_pid_m + ((pid % num_pid_in_group) % group_size_m)
    pid_n = (pid % num_pid_in_group) // group_size_m

    offs_am = (pid_m * BLOCK_M + tl.arange(0, BLOCK_M)) % M
    offs_bn = (pid_n * BLOCK_N + tl.arange(0, BLOCK_N)) % N
    offs_k = tl.arange(0, BLOCK_K)
    a_ptrs = a_ptr + offs_am[:, None] * stride_am + offs_k[None, :] * stride_ak
    b_ptrs = b_ptr + offs_k[:, None] * stride_bk + offs_bn[None, :] * stride_bn

    acc = tl.zeros((BLOCK_M, BLOCK_N), dtype=tl.float32)
    for kk in range(0, tl.cdiv(K, BLOCK_K)):
        a = tl.load(a_ptrs, mask=offs_k[None, :] < K - kk * BLOCK_K, other=0.0)
        b = tl.load(b_ptrs, mask=offs_k[:, None] < K - kk * BLOCK_K, other=0.0)
        acc = tl.dot(a, b, acc)
        a_ptrs += BLOCK_K * stride_ak
        b_ptrs += BLOCK_K * stride_bk

    c = acc.to(c_ptr.dtype.element_ty)
    offs_cm = pid_m * BLOCK_M + tl.arange(0, BLOCK_M)
    offs_cn = pid_n * BLOCK_N + tl.arange(0, BLOCK_N)
    c_ptrs = c_ptr + offs_cm[:, None] * stride_cm + offs_cn[None, :] * stride_cn
    mask = (offs_cm[:, None] < M) & (offs_cn[None, :] < N)
    tl.store(c_ptrs, c, mask=mask)

# config = {"BLOCK_K": 64, "BLOCK_M": 128, "BLOCK_N": 16, "GROUP_M": 8, "arch": "sm_100", "dtype": "fp8e4m3", "num_ctas": 1, "num_stages": 2, "num_warps": 2}
# arch = sm_100


// ===== COMPILED SASS (sm_100a) =====

	.target	sm_100a

	.elftype	@"ET_EXEC"


//--------------------- .note.nv.tkinfo           --------------------------
	.section	.note.nv.tkinfo,"",@"SHT_NOTE"
	.sectionflags	@"SHF_NOTE_NV_TKINFO"
	.tkinfo
        /*0018*/ 	.word	0x00000081
        /*0030*/ 	.string	""
        /*0030*/ 	.string	"ptxas-blackwell"
        /*0030*/ 	.string	"Cuda compilation tools, release 12.9, V12.9.86"
        /*0030*/ 	.string	"Build cuda_12.9.r12.9/compiler.36037853_0"
        /*0030*/ 	.string	"-v  -suppress-debug-info  -lineinfo  -arch sm_100a "



//--------------------- .note.nv.cuver            --------------------------
	.section	.note.nv.cuver,"",@"SHT_NOTE"
	.sectionflags	@"SHF_NOTE_NV_CUVER"
        /*0018*/ 	.short	0x0001
        /*001a*/ 	.short	0x0064
        /*001c*/ 	.short	0x0001
        /*001e*/ 	.short	0x0000
        /*0020*/ 	.short	0x0001
        /*0022*/ 	.short	0x0000


//--------------------- .nv.info                  --------------------------
	.section	.nv.info,"",@"SHT_CUDA_INFO"
	.align	4


	//----- nvinfo : EIATTR_REGCOUNT
	.align		4
        /*0000*/ 	.byte	0x04, 0x2f
        /*0002*/ 	.short	(.L_1 - .L_0)
	.align		4
.L_0:
        /*0004*/ 	.word	index@(matmul_kernel)
        /*0008*/ 	.word	0x00000020


	//----- nvinfo : EIATTR_FRAME_SIZE
	.align		4
.L_1:
        /*000c*/ 	.byte	0x04, 0x11
        /*000e*/ 	.short	(.L_3 - .L_2)
	.align		4
.L_2:
        /*0010*/ 	.word	index@(matmul_kernel)
        /*0014*/ 	.word	0x00000ab0


	//----- nvinfo : EIATTR_MIN_STACK_SIZE
	.align		4
.L_3:
        /*0018*/ 	.byte	0x04, 0x12
        /*001a*/ 	.short	(.L_5 - .L_4)
	.align		4
.L_4:
        /*001c*/ 	.word	index@(matmul_kernel)
        /*0020*/ 	.word	0x00000ab0
.L_5:


//--------------------- .nv.info.matmul_kernel    --------------------------
	.section	.nv.info.matmul_kernel,"",@"SHT_CUDA_INFO"
	.sectionflags	@""
	.align	4


	//----- nvinfo : EIATTR_CUDA_API_VERSION
	.align		4
        /*0000*/ 	.byte	0x04, 0x37
        /*0002*/ 	.short	(.L_7 - .L_6)
.L_6:
        /*0004*/ 	.word	0x00000081


	//----- nvinfo : EIATTR_KPARAM_INFO
	.align		4
.L_7:
        /*0008*/ 	.byte	0x04, 0x17
        /*000a*/ 	.short	(.L_9 - .L_8)
.L_8:
        /*000c*/ 	.word	0x00000000
        /*0010*/ 	.short	0x000d
        /*0012*/ 	.short	0x0048
        /*0014*/ 	.byte	0x00, 0xf4, 0x21, 0x00


	//----- nvinfo : EIATTR_KPARAM_INFO
	.align		4
.L_9:
        /*0018*/ 	.byte	0x04, 0x17
        /*001a*/ 	.short	(.L_11 - .L_10)
.L_10:
        /*001c*/ 	.word	0x00000000
        /*0020*/ 	.short	0x000c
        /*0022*/ 	.short	0x0040
        /*0024*/ 	.byte	0x00, 0xf4, 0x21, 0x00


	//----- nvinfo : EIATTR_KPARAM_INFO
	.align		4
.L_11:
        /*0028*/ 	.byte	0x04, 0x17
        /*002a*/ 	.short	(.L_13 - .L_12)
.L_12:
        /*002c*/ 	.word	0x00000000
        /*0030*/ 	.short	0x000b
        /*0032*/ 	.short	0x0038
        /*0034*/ 	.byte	0x00, 0xf0, 0x11, 0x00


	//----- nvinfo : EIATTR_KPARAM_INFO
	.align		4
.L_13:
        /*0038*/ 	.byte	0x04, 0x17
        /*003a*/ 	.short	(.L_15 - .L_14)
.L_14:
        /*003c*/ 	.word	0x00000000
        /*0040*/ 	.short	0x000a
        /*0042*/ 	.short	0x0034
        /*0044*/ 	.byte	0x00, 0xf0, 0x11, 0x00


	//----- nvinfo : EIATTR_KPARAM_INFO
	.align		4
.L_15:
        /*0048*/ 	.byte	0x04, 0x17
        /*004a*/ 	.short	(.L_17 - .L_16)
.L_16:
        /*004c*/ 	.word	0x00000000
        /*0050*/ 	.short	0x0009
        /*0052*/ 	.short	0x0030
        /*0054*/ 	.byte	0x00, 0xf0, 0x11, 0x00


	//----- nvinfo : EIATTR_KPARAM_INFO
	.align		4
.L_17:
        /*0058*/ 	.byte	0x04, 0x17
        /*005a*/ 	.short	(.L_19 - .L_18)
.L_18:
        /*005c*/ 	.word	0x00000000
        /*0060*/ 	.short	0x0008
        /*0062*/ 	.short	0x002c
        /*0064*/ 	.byte	0x00, 0xf0, 0x11, 0x00


	//----- nvinfo : EIATTR_KPARAM_INFO
	.align		4
.L_19:
        /*0068*/ 	.byte	0x04, 0x17
        /*006a*/ 	.short	(.L_21 - .L_20)
.L_20:
        /*006c*/ 	.word	0x00000000
        /*0070*/ 	.short	0x0007
        /*0072*/ 	.short	0x0028
        /*0074*/ 	.byte	0x00, 0xf0, 0x11, 0x00


	//----- nvinfo : EIATTR_KPARAM_INFO
	.align		4
.L_21:
        /*0078*/ 	.byte	0x04, 0x17
        /*007a*/ 	.short	(.L_23 - .L_22)
.L_22:
        /*007c*/ 	.word	0x00000000
        /*0080*/ 	.short	0x0006
        /*0082*/ 	.short	0x0024
        /*0084*/ 	.byte	0x00, 0xf0, 0x11, 0x00


	//----- nvinfo : EIATTR_KPARAM_INFO
	.align		4
.L_23:
        /*0088*/ 	.byte	0x04, 0x17
        /*008a*/ 	.short	(.L_25 - .L_24)
.L_24:
        /*008c*/ 	.word	0x00000000
        /*0090*/ 	.short	0x0005
        /*0092*/ 	.short	0x0020
        /*0094*/ 	.byte	0x00, 0xf0, 0x11, 0x00


	//----- nvinfo : EIATTR_KPARAM_INFO
	.align		4
.L_25:
        /*0098*/ 	.byte	0x04, 0x17
        /*009a*/ 	.short	(.L_27 - .L_26)
.L_26:
        /*009c*/ 	.word	0x00000000
        /*00a0*/ 	.short	0x0004
        /*00a2*/ 	.short	0x001c
        /*00a4*/ 	.byte	0x00, 0xf0, 0x11, 0x00


	//----- nvinfo : EIATTR_KPARAM_INFO
	.align		4
.L_27:
        /*00a8*/ 	.byte	0x04, 0x17
        /*00aa*/ 	.short	(.L_29 - .L_28)
.L_28:
        /*00ac*/ 	.word	0x00000000
        /*00b0*/ 	.short	0x0003
        /*00b2*/ 	.short	0x0018
        /*00b4*/ 	.byte	0x00, 0xf0, 0x11, 0x00


	//----- nvinfo : EIATTR_KPARAM_INFO
	.align		4
.L_29:
        /*00b8*/ 	.byte	0x04, 0x17
        /*00ba*/ 	.short	(.L_31 - .L_30)
.L_30:
        /*00bc*/ 	.word	0x00000000
        /*00c0*/ 	.short	0x0002
        /*00c2*/ 	.short	0x0010
        /*00c4*/ 	.byte	0x00, 0xf4, 0x21, 0x00


	//----- nvinfo : EIATTR_KPARAM_INFO
	.align		4
.L_31:
        /*00c8*/ 	.byte	0x04, 0x17
        /*00ca*/ 	.short	(.L_33 - .L_32)
.L_32:
        /*00cc*/ 	.word	0x00000000
        /*00d0*/ 	.short	0x0001
        /*00d2*/ 	.short	0x0008
        /*00d4*/ 	.byte	0x00, 0xf4, 0x21, 0x00


	//----- nvinfo : EIATTR_KPARAM_INFO
	.align		4
.L_33:
        /*00d8*/ 	.byte	0x04, 0x17
        /*00da*/ 	.short	(.L_35 - .L_34)
.L_34:
        /*00dc*/ 	.word	0x00000000
        /*00e0*/ 	.short	0x0000
        /*00e2*/ 	.short	0x0000
        /*00e4*/ 	.byte	0x00, 0xf4, 0x21, 0x00


	//----- nvinfo : EIATTR_SPARSE_MMA_MASK
	.align		4
.L_35:
        /*00e8*/ 	.byte	0x03, 0x50
        /*00ea*/ 	.short	0x0000


	//----- nvinfo : EIATTR_MAXREG_COUNT
	.align		4
        /*00ec*/ 	.byte	0x03, 0x1b
        /*00ee*/ 	.short	0x00ff


	//----- nvinfo : EIATTR_NUM_BARRIERS
	.align		4
        /*00f0*/ 	.byte	0x02, 0x4c
        /*00f2*/ 	.byte	0x01
	.zero		1


	//----- nvinfo : EIATTR_ANNOTATIONS
	.align		4
        /*00f4*/ 	.byte	0x04, 0x55
        /*00f6*/ 	.short	(.L_37 - .L_36)


	//   ....[0]....
.L_36:
        /*00f8*/ 	.word	0x00000001
        /*00fc*/ 	.byte	0x10, 0x05, 0x00, 0x00, 0x01, 0x00, 0x00, 0x00, 0x40, 0x05, 0x00, 0x00, 0x01, 0x00, 0x00, 0x00
        /* <DEDUP_REMOVED lines=1109> */
        /*465c*/ 	.byte	0x70, 0x1e, 0x01, 0x00


	//----- nvinfo : EIATTR_VRC_CTA_INIT_COUNT
	.align		4
.L_37:
        /*4660*/ 	.byte	0x02, 0x4a
	.zero		1
	.zero		1


	//----- nvinfo : EIATTR_EXIT_INSTR_OFFSETS
	.align		4
        /*4664*/ 	.byte	0x04, 0x1c
        /*4666*/ 	.short	(.L_39 - .L_38)


	//   ....[0]....
.L_38:
        /*4668*/ 	.word	0x000130b0


	//   ....[1]....
        /*466c*/ 	.word	0x000130d0


	//----- nvinfo : EIATTR_REQNTID
	.align		4
.L_39:
        /*4670*/ 	.byte	0x04, 0x10
        /*4672*/ 	.short	(.L_41 - .L_40)
.L_40:
        /*4674*/ 	.word	0x00000040
        /*4678*/ 	.word	0x00000001
        /*467c*/ 	.word	0x00000001


	//----- nvinfo : EIATTR_CBANK_PARAM_SIZE
	.align		4
.L_41:
        /*4680*/ 	.byte	0x03, 0x19
        /*4682*/ 	.short	0x0050


	//----- nvinfo : EIATTR_PARAM_CBANK
	.align		4
        /*4684*/ 	.byte	0x04, 0x0a
        /*4686*/ 	.short	(.L_43 - .L_42)
	.align		4
.L_42:
        /*4688*/ 	.word	index@(.nv.constant0.matmul_kernel)
        /*468c*/ 	.short	0x0380
        /*468e*/ 	.short	0x0050


	//----- nvinfo : EIATTR_SW_WAR
	.align		4
.L_43:
        /*4690*/ 	.byte	0x04, 0x36
        /*4692*/ 	.short	(.L_45 - .L_44)
.L_44:
        /*4694*/ 	.word	0x00000008
.L_45:


//--------------------- .nv.compat                --------------------------
	.section	.nv.compat,"",@"SHT_CUDA_COMPAT_INFO"
	.align	4
        /*0000*/ 	.byte	0x02, 0x02, 0x02, 0x00, 0x02, 0x05, 0x05, 0x00, 0x02, 0x03, 0x00, 0x00, 0x02, 0x06, 0x01, 0x00


//--------------------- .nv.callgraph             --------------------------
	.section	.nv.callgraph,"",@"SHT_CUDA_CALLGRAPH"
	.align	4
	.sectionentsize	8
	.align		4
        /*0000*/ 	.word	0x00000000
	.align		4
        /*0004*/ 	.word	0xffffffff
	.align		4
        /*0008*/ 	.word	0x00000000
	.align		4
        /*000c*/ 	.word	0xfffffffe
	.align		4
        /*0010*/ 	.word	0x00000000
	.align		4
        /*0014*/ 	.word	0xfffffffd
	.align		4
        /*0018*/ 	.word	0x00000000
	.align		4
        /*001c*/ 	.word	0xfffffffc


//--------------------- .text.matmul_kernel       --------------------------
	.section	.text.matmul_kernel,"ax",@progbits
	.align	128
        .global         matmul_kernel
        .type           matmul_kernel,@function
        .size           matmul_kernel,(.L_x_4 - matmul_kernel)
        .other          matmul_kernel,@"STO_CUDA_ENTRY STV_DEFAULT"
matmul_kernel:
.text.matmul_kernel:
[----:B------:R-:W0:Y:S08]  /*0000*/  LDC R1, c[0x0][0x37c] ;  /* 0x0000df00ff017b82 */ /* 0x000e300000000800 */
[----:B------:R-:W1:Y:S01]  /*0010*/  LDC.64 R8, c[0x0][0x398] ;  /* 0x0000e600ff087b82 */ /* 0x000e620000000a00 */
[----:B------:R-:W2:Y:S01]  /*0020*/  S2R R17, SR_TID.X ;  /* 0x0000000000117919 */ /* 0x000ea20000002100 */
[----:B0-----:R-:W-:Y:S01]  /*0030*/  VIADD R1, R1, 0xfffff550 ;  /* 0xfffff55001017836 */ /* 0x001fe20000000000 */
[----:B------:R-:W0:Y:S01]  /*0040*/  LDCU UR5, c[0x0][0x3a0] ;  /* 0x00007400ff0577ac */ /* 0x000e220008000800 */
[----:B------:R-:W-:-:S04]  /*0050*/  UMOV UR4, 0x400 ;  /* 0x0000040000047882 */ /* 0x000fc80000000000 */
[----:B------:R-:W3:Y:S01]  /*0060*/  S2UR UR8, SR_CgaCtaId ;  /* 0x00000000000879c3 */ /* 0x000ee20000008800 */
[----:B------:R-:W4:Y:S01]  /*0070*/  LDCU.64 UR6, c[0x0][0x358] ;  /* 0x00006b00ff0677ac */ /* 0x000f220008000a00 */
[----:B0-----:R-:W-:Y:S01]  /*0080*/  UIADD3 UR5, UPT, UPT, UR5, 0x3f, URZ ;  /* 0x0000003f05057890 */ /* 0x001fe2000fffe0ff */
[----:B-1----:R-:W-:-:S03]  /*0090*/  VIADD R0, R9, 0xf ;  /* 0x0000000f09007836 */ /* 0x002fc60000000000 */
[----:B------:R-:W-:Y:S02]  /*00a0*/  UISETP.GT.AND UP0, UPT, UR5, 0x3f, UPT ;  /* 0x0000003f0500788c */ /* 0x000fe4000bf04270 */
[----:B------:R-:W-:Y:S01]  /*00b0*/  SHF.R.S32.HI R3, RZ, 0x1f, R0 ;  /* 0x0000001fff037819 */ /* 0x000fe20000011400 */
[----:B---3--:R-:W-:-:S03]  /*00c0*/  ULEA UR4, UR8, UR4, 0x18 ;  /* 0x0000000408047291 */ /* 0x008fc6000f8ec0ff */
[----:B------:R-:W-:Y:S02]  /*00d0*/  LEA.HI R3, R3, R0, RZ, 0x4 ;  /* 0x0000000003037211 */ /* 0x000fe400078f20ff */
[----:B--2---:R-:W-:Y:S02]  /*00e0*/  LOP3.LUT R14, R17, 0x3f, RZ, 0xc0, !PT ;  /* 0x0000003f110e7812 */ /* 0x004fe400078ec0ff */
[----:B------:R-:W-:Y:S02]  /*00f0*/  SHF.R.S32.HI R0, RZ, 0x4, R3 ;  /* 0x00000004ff007819 */ /* 0x000fe40000011403 */
[----:B------:R-:W0:Y:S03]  /*0100*/  S2R R3, SR_CTAID.X ;  /* 0x0000000000037919 */ /* 0x000e260000002500 */
[----:B------:R-:W-:-:S05]  /*0110*/  IMAD.SHL.U32 R0, R0, 0x8, RZ ;  /* 0x0000000800007824 */ /* 0x000fca00078e00ff */
[-C--:B------:R-:W-:Y:S02]  /*0120*/  IABS R7, R0.reuse ;  /* 0x0000000000077213 */ /* 0x080fe40000000000 */
[----:B------:R-:W-:Y:S02]  /*0130*/  IABS R12, R0 ;  /* 0x00000000000c7213 */ /* 0x000fe40000000000 */
[----:B------:R-:W1:Y:S08]  /*0140*/  I2F.RP R2, R7 ;  /* 0x0000000700027306 */ /* 0x000e700000209400 */
[----:B-1----:R-:W1:Y:S01]  /*0150*/  MUFU.RCP R2, R2 ;  /* 0x0000000200027308 */ /* 0x002e620000001000 */
[----:B0-----:R-:W-:Y:S01]  /*0160*/  IABS R10, R3 ;  /* 0x00000003000a7213 */ /* 0x001fe20000000000 */
[----:B-1----:R-:W-:-:S02]  /*0170*/  VIADD R4, R2, 0xffffffe ;  /* 0x0ffffffe02047836 */ /* 0x002fc40000000000 */
[----:B------:R-:W-:-:S04]  /*0180*/  IMAD.MOV R2, RZ, RZ, -R12 ;  /* 0x000000ffff027224 */ /* 0x000fc800078e0a0c */
[----:B------:R0:W1:Y:S02]  /*0190*/  F2I.FTZ.U32.TRUNC.NTZ R5, R4 ;  /* 0x0000000400057305 */ /* 0x000064000021f000 */
[----:B0-----:R-:W-:Y:S02]  /*01a0*/  IMAD.MOV.U32 R4, RZ, RZ, RZ ;  /* 0x000000ffff047224 */ /* 0x001fe400078e00ff */
[----:B-1----:R-:W-:-:S04]  /*01b0*/  IMAD.MOV R6, RZ, RZ, -R5 ;  /* 0x000000ffff067224 */ /* 0x002fc800078e0a05 */
[----:B------:R-:W-:Y:S02]  /*01c0*/  IMAD R11, R6, R7, RZ ;  /* 0x00000007060b7224 */ /* 0x000fe400078e02ff */
[----:B------:R-:W-:Y:S02]  /*01d0*/  IMAD.MOV.U32 R6, RZ, RZ, R10 ;  /* 0x000000ffff067224 */ /* 0x000fe400078e000a */
[----:B------:R-:W-:-:S06]  /*01e0*/  IMAD.HI.U32 R5, R5, R11, R4 ;  /* 0x0000000b05057227 */ /* 0x000fcc00078e0004 */
[----:B------:R-:W-:-:S04]  /*01f0*/  IMAD.HI.U32 R5, R5, R6, RZ ;  /* 0x0000000605057227 */ /* 0x000fc800078e00ff */
[----:B------:R-:W-:-:S05]  /*0200*/  IMAD R2, R5, R2, R6 ;  /* 0x0000000205027224 */ /* 0x000fca00078e0206 */
[----:B------:R-:W-:-:S13]  /*0210*/  ISETP.GT.U32.AND P1, PT, R7, R2, PT ;  /* 0x000000020700720c */ /* 0x000fda0003f24070 */
[----:B------:R-:W-:Y:S02]  /*0220*/  @!P1 IMAD.IADD R2, R2, 0x1, -R7 ;  /* 0x0000000102029824 */ /* 0x000fe400078e0a07 */
[----:B------:R-:W-:Y:S01]  /*0230*/  @!P1 VIADD R5, R5, 0x1 ;  /* 0x0000000105059836 */ /* 0x000fe20000000000 */
[----:B------:R-:W-:Y:S02]  /*0240*/  ISETP.NE.AND P1, PT, R0, RZ, PT ;  /* 0x000000ff0000720c */ /* 0x000fe40003f25270 */
[----:B------:R-:W-:Y:S02]  /*0250*/  ISETP.GE.U32.AND P0, PT, R2, R7, PT ;  /* 0x000000070200720c */ /* 0x000fe40003f06070 */
[----:B------:R-:W-:-:S04]  /*0260*/  LOP3.LUT R2, R3, R0, RZ, 0x3c, !PT ;  /* 0x0000000003027212 */ /* 0x000fc800078e3cff */
[----:B------:R-:W-:Y:S01]  /*0270*/  ISETP.GE.AND P2, PT, R2, RZ, PT ;  /* 0x000000ff0200720c */ /* 0x000fe20003f46270 */
[----:B------:R-:W-:-:S06]  /*0280*/  VIADD R2, R8, 0x7f ;  /* 0x0000007f08027836 */ /* 0x000fcc0000000000 */
[----:B------:R-:W-:-:S04]  /*0290*/  @P0 VIADD R5, R5, 0x1 ;  /* 0x0000000105050836 */ /* 0x000fc80000000000 */
[----:B------:R-:W-:Y:S01]  /*02a0*/  IMAD.MOV.U32 R4, RZ, RZ, R5 ;  /* 0x000000ffff047224 */ /* 0x000fe200078e0005 */
[----:B------:R-:W-:-:S03]  /*02b0*/  SHF.R.S32.HI R5, RZ, 0x1f, R2 ;  /* 0x0000001fff057819 */ /* 0x000fc60000011402 */
[----:B------:R-:W-:Y:S01]  /*02c0*/  @!P2 IMAD.MOV R4, RZ, RZ, -R4 ;  /* 0x000000ffff04a224 */ /* 0x000fe200078e0a04 */
[----:B------:R-:W-:Y:S02]  /*02d0*/  @!P1 LOP3.LUT R4, RZ, R0, RZ, 0x33, !PT ;  /* 0x00000000ff049212 */ /* 0x000fe400078e33ff */
[----:B------:R-:W-:-:S03]  /*02e0*/  LEA.HI R5, R5, R2, RZ, 0x7 ;  /* 0x0000000205057211 */ /* 0x000fc600078f38ff */
[----:B------:R-:W-:Y:S02]  /*02f0*/  IMAD.SHL.U32 R2, R4, 0x8, RZ ;  /* 0x0000000804027824 */ /* 0x000fe400078e00ff */
[----:B------:R-:W-:-:S03]  /*0300*/  IMAD.MOV R4, RZ, RZ, -R4 ;  /* 0x000000ffff047224 */ /* 0x000fc600078e0a04 */
[----:B------:R-:W-:Y:S01]  /*0310*/  LEA.HI.SX32 R5, R5, -R2, 0x19 ;  /* 0x8000000205057211 */ /* 0x000fe200078fcaff */
[----:B------:R-:W-:Y:S02]  /*0320*/  IMAD R15, R0, R4, R3 ;  /* 0x00000004000f7224 */ /* 0x000fe400078e0203 */
[----:B------:R-:W-:Y:S01]  /*0330*/  IMAD.MOV.U32 R4, RZ, RZ, RZ ;  /* 0x000000ffff047224 */ /* 0x000fe200078e00ff */
[----:B------:R-:W-:Y:S02]  /*0340*/  VIMNMX R6, PT, PT, R5, 0x8, PT ;  /* 0x0000000805067848 */ /* 0x000fe40003fe0100 */
[----:B------:R-:W-:Y:S02]  /*0350*/  IABS R13, R15 ;  /* 0x0000000f000d7213 */ /* 0x000fe40000000000 */
[----:B------:R-:W-:-:S04]  /*0360*/  IABS R11, R6 ;  /* 0x00000006000b7213 */ /* 0x000fc80000000000 */
[----:B------:R-:W0:Y:S08]  /*0370*/  I2F.RP R7, R11 ;  /* 0x0000000b00077306 */ /* 0x000e300000209400 */
[----:B0-----:R-:W0:Y:S02]  /*0380*/  MUFU.RCP R7, R7 ;  /* 0x0000000700077308 */ /* 0x001e240000001000 */
[----:B0-----:R-:W-:-:S06]  /*0390*/  VIADD R5, R7, 0xffffffe ;  /* 0x0ffffffe07057836 */ /* 0x001fcc0000000000 */
[----:B------:R-:W0:Y:S02]  /*03a0*/  F2I.FTZ.U32.TRUNC.NTZ R5, R5 ;  /* 0x0000000500057305 */ /* 0x000e24000021f000 */
[----:B0-----:R-:W-:-:S04]  /*03b0*/  IMAD.MOV R10, RZ, RZ, -R5 ;  /* 0x000000ffff0a7224 */ /* 0x001fc800078e0a05 */
[----:B------:R-:W-:-:S04]  /*03c0*/  IMAD.MOV.U32 R0, RZ, RZ, R10 ;  /* 0x000000ffff007224 */ /* 0x000fc800078e000a */
[----:B------:R-:W-:Y:S01]  /*03d0*/  IMAD R3, R0, R11, RZ ;  /* 0x0000000b00037224 */ /* 0x000fe200078e02ff */
[----:B------:R-:W-:-:S03]  /*03e0*/  IABS R0, R6 ;  /* 0x0000000600007213 */ /* 0x000fc60000000000 */
[----:B------:R-:W-:-:S04]  /*03f0*/  IMAD.HI.U32 R4, R5, R3, R4 ;  /* 0x0000000305047227 */ /* 0x000fc800078e0004 */
[----:B------:R-:W-:Y:S02]  /*0400*/  IMAD.MOV R0, RZ, RZ, -R0 ;  /* 0x000000ffff007224 */ /* 0x000fe400078e0a00 */
        /* <DEDUP_REMOVED lines=8> */
[----:B------:R-:W-:-:S07]  /*0490*/  ISETP.GE.AND P2, PT, R0, RZ, PT ;  /* 0x000000ff0000720c */ /* 0x000fce0003f46270 */
[----:B------:R-:W-:-:S06]  /*04a0*/  @P0 VIADD R4, R4, 0x1 ;  /* 0x0000000104040836 */ /* 0x000fcc0000000000 */
[----:B------:R-:W-:Y:S01]  /*04b0*/  @!P2 IMAD.MOV R4, RZ, RZ, -R4 ;  /* 0x000000ffff04a224 */ /* 0x000fe200078e0a04 */
[----:B------:R-:W-:-:S05]  /*04c0*/  @!P1 LOP3.LUT R4, RZ, R6, RZ, 0x33, !PT ;  /* 0x00000006ff049212 */ /* 0x000fca00078e33ff */
[----:B------:R-:W-:Y:S02]  /*04d0*/  IMAD.MOV R3, RZ, RZ, -R4 ;  /* 0x000000ffff037224 */ /* 0x000fe400078e0a04 */
[----:B------:R-:W-:Y:S02]  /*04e0*/  IMAD.SHL.U32 R18, R4, 0x10, RZ ;  /* 0x0000001004127824 */ /* 0x000fe400078e00ff */
[----:B------:R-:W-:Y:S02]  /*04f0*/  IMAD R3, R6, R3, R15 ;  /* 0x0000000306037224 */ /* 0x000fe400078e020f */
[----:B------:R-:W-:Y:S01]  /*0500*/  VIADD R0, R18, 0x1 ;  /* 0x0000000112007836 */ /* 0x000fe20000000000 */
[----:B------:R-:W-:Y:S01]  /*0510*/  STL [R1+0x6f4], R18 ;  /* 0x0006f41201007387 */ /* 0x000fe20000100800 */
[----:B------:R-:W-:Y:S02]  /*0520*/  IMAD.IADD R5, R2, 0x1, R3 ;  /* 0x0000000102057824 */ /* 0x000fe400078e0203 */
[----:B------:R-:W-:Y:S01]  /*0530*/  VIADD R19, R18, 0x2 ;  /* 0x0000000212137836 */ /* 0x000fe20000000000 */
[----:B------:R-:W-:Y:S01]  /*0540*/  STL [R1+0xc], R0 ;  /* 0x00000c0001007387 */ /* 0x000fe20000100800 */
[----:B------:R-:W-:-:S02]  /*0550*/  IMAD R4, R5, 0x80, R14 ;  /* 0x0000008005047824 */ /* 0x000fc400078e020e */
[C---:B------:R-:W-:Y:S02]  /*0560*/  VIADD R21, R18.reuse, 0x3 ;  /* 0x0000000312157836 */ /* 0x040fe40000000000 */
[C---:B------:R-:W-:Y:S01]  /*0570*/  VIADD R12, R18.reuse, 0x4 ;  /* 0x00000004120c7836 */ /* 0x040fe20000000000 */
[----:B------:R0:W-:Y:S01]  /*0580*/  STL [R1+0x71c], R4 ;  /* 0x00071c0401007387 */ /* 0x0001e20000100800 */
[C---:B------:R-:W-:Y:S02]  /*0590*/  VIADD R23, R18.reuse, 0x5 ;  /* 0x0000000512177836 */ /* 0x040fe40000000000 */
[C---:B------:R-:W-:Y:S02]  /*05a0*/  VIADD R13, R18.reuse, 0x6 ;  /* 0x00000006120d7836 */ /* 0x040fe40000000000 */
[C---:B------:R-:W-:Y:S02]  /*05b0*/  VIADD R2, R18.reuse, 0x7 ;  /* 0x0000000712027836 */ /* 0x040fe40000000000 */
[----:B------:R-:W-:-:S02]  /*05c0*/  VIADD R26, R18, 0x8 ;  /* 0x00000008121a7836 */ /* 0x000fc40000000000 */
[----:B------:R-:W-:Y:S02]  /*05d0*/  VIADD R3, R18, 0x9 ;  /* 0x0000000912037836 */ /* 0x000fe40000000000 */
[----:B0-----:R-:W-:Y:S02]  /*05e0*/  VIADD R4, R4, 0x40 ;  /* 0x0000004004047836 */ /* 0x001fe40000000000 */
[C---:B------:R-:W-:Y:S02]  /*05f0*/  VIADD R0, R18.reuse, 0xa ;  /* 0x0000000a12007836 */ /* 0x040fe40000000000 */
[C---:B------:R-:W-:Y:S01]  /*0600*/  VIADD R11, R18.reuse, 0xb ;  /* 0x0000000b120b7836 */ /* 0x040fe20000000000 */
[----:B------:R0:W-:Y:S01]  /*0610*/  STL [R1+0x720], R4 ;  /* 0x0007200401007387 */ /* 0x0001e20000100800 */
[C---:B------:R-:W-:Y:S02]  /*0620*/  VIADD R10, R18.reuse, 0xc ;  /* 0x0000000c120a7836 */ /* 0x040fe40000000000 */
[----:B------:R-:W-:-:S02]  /*0630*/  VIADD R16, R18, 0xd ;  /* 0x0000000d12107836 */ /* 0x000fc40000000000 */
[C---:B------:R-:W-:Y:S02]  /*0640*/  VIADD R14, R18.reuse, 0xe ;  /* 0x0000000e120e7836 */ /* 0x040fe40000000000 */
[----:B------:R-:W-:Y:S01]  /*0650*/  VIADD R6, R18, 0xf ;  /* 0x0000000f12067836 */ /* 0x000fe20000000000 */
[----:B----4-:R-:W-:Y:S06]  /*0660*/  BRA.U UP0, `(.L_x_0) ;  /* 0x00000001008c7547 */ /* 0x010fec000b800000 */
[----:B------:R-:W-:Y:S01]  /*0670*/  IMAD.SHL.U32 R0, R17, 0x8, RZ ;  /* 0x0000000811007824 */ /* 0x000fe200078e00ff */
[----:B------:R1:W-:Y:S04]  /*0680*/  STL [R1+0x20], RZ ;  /* 0x000020ff01007387 */ /* 0x0003e80000100800 */
[----:B------:R1:W-:Y:S04]  /*0690*/  STL [R1+0x740], R0 ;  /* 0x0007400001007387 */ /* 0x0003e80000100800 */
[----:B------:R1:W-:Y:S04]  /*06a0*/  STL [R1+0x24], RZ ;  /* 0x000024ff01007387 */ /* 0x0003e80000100800 */
        /* <DEDUP_REMOVED lines=22> */
[----:B------:R1:W-:Y:S04]  /*0810*/  STL [R1], RZ ;  /* 0x000000ff01007387 */ /* 0x0003e80000100800 */
[----:B------:R1:W-:Y:S04]  /*0820*/  STL [R1+0x4], RZ ;  /* 0x000004ff01007387 */ /* 0x0003e80000100800 */
[----:B------:R1:W-:Y:S04]  /*0830*/  STL [R1+0x8], RZ ;  /* 0x000008ff01007387 */ /* 0x0003e80000100800 */
[----:B------:R1:W-:Y:S04]  /*0840*/  STL [R1+0xc], RZ ;  /* 0x00000cff01007387 */ /* 0x0003e80000100800 */
[----:B------:R1:W-:Y:S04]  /*0850*/  STL [R1+0xd0], RZ ;  /* 0x0000d0ff01007387 */ /* 0x0003e80000100800 */
[----:B------:R1:W-:Y:S04]  /*0860*/  STL [R1+0xd4], RZ ;  /* 0x0000d4ff01007387 */ /* 0x0003e80000100800 */
[----:B------:R1:W-:Y:S04]  /*0870*/  STL [R1+0xd8], RZ ;  /* 0x0000d8ff01007387 */ /* 0x0003e80000100800 */
[----:B------:R1:W-:Y:S01]  /*0880*/  STL [R1+0xdc], RZ ;  /* 0x0000dcff01007387 */ /* 0x0003e20000100800 */
[----:B------:R-:W-:Y:S05]  /*0890*/  BRA `(.L_x_1) ;  /* 0x0000011000207947 */ /* 0x000fea0003800000 */
.L_x_0:
[----:B------:R-:W-:Y:S01]  /*08a0*/  IABS R20, R9 ;  /* 0x0000000900147213 */ /* 0x000fe20000000000 */
[----:B0-----:R-:W-:Y:S01]  /*08b0*/  IMAD.MOV.U32 R4, RZ, RZ, RZ ;  /* 0x000000ffff047224 */ /* 0x001fe200078e00ff */
[----:B------:R-:W-:Y:S01]  /*08c0*/  IABS R17, R14 ;  /* 0x0000000e00117213 */ /* 0x000fe20000000000 */
[----:B------:R0:W-:Y:S01]  /*08d0*/  STL [R1+0x748], R9 ;  /* 0x0007480901007387 */ /* 0x0001e20000100800 */
[----:B------:R-:W1:Y:S01]  /*08e0*/  I2F.RP R18, R20 ;  /* 0x0000001400127306 */ /* 0x000e620000209400 */
[----:B------:R-:W-:Y:S01]  /*08f0*/  IABS R7, R6 ;  /* 0x0000000600077213 */ /* 0x000fe20000000000 */
[----:B------:R-:W2:Y:S01]  /*0900*/  LDCU UR21, c[0x0][0x3ac] ;  /* 0x00007580ff1577ac */ /* 0x000ea20008000800 */
[----:B------:R-:W-:Y:S02]  /*0910*/  ISETP.GE.AND P3, PT, R6, RZ, PT ;  /* 0x000000ff0600720c */ /* 0x000fe40003f66270 */
[----:B------:R-:W-:Y:S01]  /*0920*/  ISETP.GE.AND P2, PT, R14, RZ, PT ;  /* 0x000000ff0e00720c */ /* 0x000fe20003f46270 */
[----:B------:R-:W3:Y:S01]  /*0930*/  LDCU UR41, c[0x0][0x3a4] ;  /* 0x00007480ff2977ac */ /* 0x000ee20008000800 */
[----:B0-----:R-:W4:Y:S01]  /*0940*/  LDL R9, [R1+0x720] ;  /* 0x0007200001097983 */ /* 0x001f220000100800 */
[----:B------:R-:W-:Y:S01]  /*0950*/  ISETP.GE.AND P1, PT, R16, RZ, PT ;  /* 0x000000ff1000720c */ /* 0x000fe20003f26270 */
[----:B------:R-:W0:Y:S02]  /*0960*/  LDCU UR42, c[0x0][0x3b0] ;  /* 0x00007600ff2a77ac */ /* 0x000e240008000800 */
[----:B------:R5:W-:Y:S01]  /*0970*/  STL [R1+0x74c], R8 ;  /* 0x00074c0801007387 */ /* 0x000be20000100800 */
[----:B-1----:R-:W1:Y:S01]  /*0980*/  MUFU.RCP R18, R18 ;  /* 0x0000001200127308 */ /* 0x002e620000001000 */
[----:B------:R-:W0:Y:S01]  /*0990*/  LDCU.128 UR8, c[0x0][0x380] ;  /* 0x00007000ff0877ac */ /* 0x000e220008000c00 */
[----:B------:R-:W0:Y:S01]  /*09a0*/  LDCU UR15, c[0x0][0x3a8] ;  /* 0x00007500ff0f77ac */ /* 0x000e220008000800 */
[----:B-1----:R-:W-:-:S06]  /*09b0*/  VIADD R5, R18, 0xffffffe ;  /* 0x0ffffffe12057836 */ /* 0x002fcc0000000000 */
[----:B------:R-:W1:Y:S02]  /*09c0*/  F2I.FTZ.U32.TRUNC.NTZ R5, R5 ;  /* 0x0000000500057305 */ /* 0x000e64000021f000 */
[----:B-1----:R-:W-:-:S04]  /*09d0*/  IMAD.MOV R15, RZ, RZ, -R5 ;  /* 0x000000ffff0f7224 */ /* 0x002fc800078e0a05 */
[----:B------:R-:W-:-:S04]  /*09e0*/  IMAD R15, R15, R20, RZ ;  /* 0x000000140f0f7224 */ /* 0x000fc800078e02ff */
[----:B------:R-:W-:Y:S01]  /*09f0*/  IMAD.HI.U32 R15, R5, R15, R4 ;  /* 0x0000000f050f7227 */ /* 0x000fe200078e0004 */
[----:B------:R-:W-:-:S03]  /*0a00*/  IABS R5, R16 ;  /* 0x0000001000057213 */ /* 0x000fc60000000000 */
[----:B------:R-:W-:Y:S02]  /*0a10*/  IMAD.MOV.U32 R4, RZ, RZ, R17 ;  /* 0x000000ffff047224 */ /* 0x000fe400078e0011 */
[----:B------:R-:W-:-:S04]  /*0a20*/  IMAD.HI.U32 R18, R15, R7, RZ ;  /* 0x000000070f127227 */ /* 0x000fc800078e00ff */
[----:B------:R-:W-:-:S04]  /*0a30*/  IMAD.HI.U32 R17, R15, R4, RZ ;  /* 0x000000040f117227 */ /* 0x000fc800078e00ff */
[----:B------:R-:W-:Y:S02]  /*0a40*/  IMAD.MOV R18, RZ, RZ, -R18 ;  /* 0x000000ffff127224 */ /* 0x000fe400078e0a12 */
[----:B------:R-:W-:-:S04]  /*0a50*/  IMAD.HI.U32 R22, R15, R5, RZ ;  /* 0x000000050f167227 */ /* 0x000fc800078e00ff */
[----:B------:R-:W-:Y:S02]  /*0a60*/  IMAD.MOV R17, RZ, RZ, -R17 ;  /* 0x000000ffff117224 */ /* 0x000fe400078e0a11 */
[C---:B------:R-:W-:Y:S01]  /*0a70*/  IMAD R7, R20.reuse, R18, R7 ;  /* 0x0000001214077224 */ /* 0x040fe200078e0207 */
[----:B------:R-:W-:Y:S01]  /*0a80*/  IABS R18, R11 ;  /* 0x0000000b00127213 */ /* 0x000fe20000000000 */
[----:B------:R-:W-:Y:S02]  /*0a90*/  IMAD.MOV R22, RZ, RZ, -R22 ;  /* 0x000000ffff167224 */ /* 0x000fe400078e0a16 */
[C---:B------:R-:W-:Y:S01]  /*0aa0*/  IMAD R4, R20.reuse, R17, R4 ;  /* 0x0000001114047224 */ /* 0x040fe200078e0204 */
[C---:B------:R-:W-:Y:S01]  /*0ab0*/  ISETP.GT.U32.AND P0, PT, R20.reuse, R7, PT ;  /* 0x000000071400720c */ /* 0x040fe20003f04070 */
[C---:B------:R-:W-:Y:S01]  /*0ac0*/  IMAD R5, R20.reuse, R22, R5 ;  /* 0x0000001614057224 */ /* 0x040fe200078e0205 */
[----:B------:R-:W-:Y:S01]  /*0ad0*/  IABS R17, R10 ;  /* 0x0000000a00117213 */ /* 0x000fe20000000000 */
[----:B------:R-:W-:Y:S01]  /*0ae0*/  IMAD.HI.U32 R22, R15, R18, RZ ;  /* 0x000000120f167227 */ /* 0x000fe200078e00ff */
[----:B------:R-:W-:-:S02]  /*0af0*/  ISETP.GT.U32.AND P5, PT, R20, R4, PT ;  /* 0x000000041400720c */ /* 0x000fc40003fa4070 */
[----:B------:R-:W-:Y:S01]  /*0b00*/  ISETP.GT.U32.AND P6, PT, R20, R5, PT ;  /* 0x000000051400720c */ /* 0x000fe20003fc4070 */
[----:B------:R-:W-:Y:S02]  /*0b10*/  IMAD.MOV R25, RZ, RZ, -R22 ;  /* 0x000000ffff197224 */ /* 0x000fe400078e0a16 */
[----:B------:R-:W-:-:S04]  /*0b20*/  IMAD.HI.U32 R6, R15, R17, RZ ;  /* 0x000000110f067227 */ /* 0x000fc800078e00ff */
[----:B------:R-:W-:-:S04]  /*0b30*/  @!P0 IMAD.IADD R7, R7, 0x1, -R20 ;  /* 0x0000000107078824 */ /* 0x000fc800078e0a14 */
[--C-:B------:R-:W-:Y:S01]  /*0b40*/  @!P5 IMAD.IADD R4, R4, 0x1, -R20.reuse ;  /* 0x000000010404d824 */ /* 0x100fe200078e0a14 */
[C---:B------:R-:W-:Y:S01]  /*0b50*/  ISETP.GT.U32.AND P4, PT, R20.reuse, R7, PT ;  /* 0x000000071400720c */ /* 0x040fe20003f84070 */
[----:B------:R-:W-:Y:S01]  /*0b60*/  @!P6 IMAD.IADD R5, R5, 0x1, -R20 ;  /* 0x000000010505e824 */ /* 0x000fe200078e0a14 */
[----:B------:R-:W-:Y:S01]  /*0b70*/  IABS R22, R26 ;  /* 0x0000001a00167213 */ /* 0x000fe20000000000 */
[C---:B------:R-:W-:Y:S01]  /*0b80*/  IMAD R24, R20.reuse, R25, R18 ;  /* 0x0000001914187224 */ /* 0x040fe200078e0212 */
[C---:B------:R-:W-:Y:S01]  /*0b90*/  ISETP.GT.U32.AND P6, PT, R20.reuse, R4, PT ;  /* 0x000000041400720c */ /* 0x040fe20003fc4070 */
[----:B------:R-:W-:Y:S01]  /*0ba0*/  IMAD.MOV R6, RZ, RZ, -R6 ;  /* 0x000000ffff067224 */ /* 0x000fe200078e0a06 */
[----:B------:R-:W-:Y:S02]  /*0bb0*/  IABS R18, R8 ;  /* 0x0000000800127213 */ /* 0x000fe40000000000 */
[----:B-----5:R-:W5:Y:S01]  /*0bc0*/  LDL R8, [R1+0x71c] ;  /* 0x00071c0001087983 */ /* 0x020f620000100800 */
[C---:B------:R-:W-:Y:S01]  /*0bd0*/  IMAD R14, R20.reuse, R6, R17 ;  /* 0x00000006140e7224 */ /* 0x040fe200078e0211 */
[----:B------:R-:W-:-:S02]  /*0be0*/  ISETP.GT.U32.AND P5, PT, R20, R5, PT ;  /* 0x000000051400720c */ /* 0x000fc40003fa4070 */
[----:B------:R-:W-:Y:S01]  /*0bf0*/  IABS R6, R3 ;  /* 0x0000000300067213 */ /* 0x000fe20000000000 */
[----:B------:R-:W-:Y:S01]  /*0c00*/  @!P4 IMAD.IADD R7, R7, 0x1, -R20 ;  /* 0x000000010707c824 */ /* 0x000fe200078e0a14 */
[----:B------:R-:W-:-:S03]  /*0c10*/  ISETP.GE.AND P0, PT, R10, RZ, PT ;  /* 0x000000ff0a00720c */ /* 0x000fc60003f06270 */
[----:B------:R-:W-:Y:S01]  /*0c20*/  @!P6 IMAD.IADD R4, R4, 0x1, -R20 ;  /* 0x000000010404e824 */ /* 0x000fe200078e0a14 */
[----:B------:R-:W-:Y:S01]  /*0c30*/  ISETP.GT.U32.AND P4, PT, R20, R14, PT ;  /* 0x0000000e1400720c */ /* 0x000fe20003f84070 */
[----:B------:R-:W-:Y:S01]  /*0c40*/  @!P3 IMAD.MOV R7, RZ, RZ, -R7 ;  /* 0x000000ffff07b224 */ /* 0x000fe200078e0a07 */
[----:B------:R-:W-:Y:S01]  /*0c50*/  IABS R10, R0 ;  /* 0x00000000000a7213 */ /* 0x000fe20000000000 */
[----:B------:R-:W-:-:S03]  /*0c60*/  @!P2 IMAD.MOV R4, RZ, RZ, -R4 ;  /* 0x000000ffff04a224 */ /* 0x000fc600078e0a04 */
[----:B------:R1:W-:Y:S04]  /*0c70*/  STL [R1+0x744], R7 ;  /* 0x0007440701007387 */ /* 0x0003e80000100800 */
[----:B-1----:R-:W2:Y:S04]  /*0c80*/  LDL R7, [R1+0x6f4] ;  /* 0x0006f40001077983 */ /* 0x002ea80000100800 */
[----:B------:R1:W-:Y:S04]  /*0c90*/  STL [R1+0x750], R4 ;  /* 0x0007500401007387 */ /* 0x0003e80000100800 */
[----:B-1----:R-:W3:Y:S01]  /*0ca0*/  LDL R4, [R1+0xc] ;  /* 0x00000c0001047983 */ /* 0x002ee20000100800 */
[----:B------:R-:W-:Y:S01]  /*0cb0*/  ISETP.GT.U32.AND P6, PT, R20, R24, PT ;  /* 0x000000181400720c */ /* 0x000fe20003fc4070 */
[----:B------:R-:W-:-:S04]  /*0cc0*/  IMAD.HI.U32 R16, R15, R6, RZ ;  /* 0x000000060f107227 */ /* 0x000fc800078e00ff */
[----:B------:R-:W-:Y:S01]  /*0cd0*/  @!P5 IMAD.IADD R5, R5, 0x1, -R20 ;  /* 0x000000010505d824 */ /* 0x000fe200078e0a14 */
[----:B------:R-:W-:Y:S01]  /*0ce0*/  ISETP.GE.AND P5, PT, R11, RZ, PT ;  /* 0x000000ff0b00720c */ /* 0x000fe20003fa6270 */
[----:B------:R-:W-:Y:S02]  /*0cf0*/  IMAD.MOV R16, RZ, RZ, -R16 ;  /* 0x000000ffff107224 */ /* 0x000fe400078e0a10 */
[----:B------:R-:W-:-:S04]  /*0d00*/  IMAD.MOV.U32 R11, RZ, RZ, R22 ;  /* 0x000000ffff0b7224 */ /* 0x000fc800078e0016 */
[--C-:B------:R-:W-:Y:S02]  /*0d10*/  @!P6 IMAD.IADD R24, R24, 0x1, -R20.reuse ;  /* 0x000000011818e824 */ /* 0x100fe400078e0a14 */
[----:B------:R-:W-:Y:S01]  /*0d20*/  @!P4 IMAD.IADD R14, R14, 0x1, -R20 ;  /* 0x000000010e0ec824 */ /* 0x000fe200078e0a14 */
[----:B------:R-:W-:Y:S01]  /*0d30*/  ISETP.GE.AND P4, PT, R0, RZ, PT ;  /* 0x000000ff0000720c */ /* 0x000fe20003f86270 */
[C---:B------:R-:W-:Y:S01]  /*0d40*/  IMAD R0, R20.reuse, R16, R6 ;  /* 0x0000001014007224 */ /* 0x040fe200078e0206 */
[C---:B------:R-:W-:Y:S01]  /*0d50*/  ISETP.GT.U32.AND P6, PT, R20.reuse, R24, PT ;  /* 0x000000181400720c */ /* 0x040fe20003fc4070 */
[C---:B------:R-:W-:Y:S01]  /*0d60*/  IMAD.HI.U32 R6, R15.reuse, R11, RZ ;  /* 0x0000000b0f067227 */ /* 0x040fe200078e00ff */
[----:B------:R-:W1:Y:S03]  /*0d70*/  I2F.RP R17, R18 ;  /* 0x0000001200117306 */ /* 0x000e660000209400 */
[----:B------:R-:W-:Y:S01]  /*0d80*/  IMAD.HI.U32 R25, R15, R10, RZ ;  /* 0x0000000a0f197227 */ /* 0x000fe200078e00ff */
[----:B------:R-:W-:-:S03]  /*0d90*/  ISETP.GT.U32.AND P3, PT, R20, R14, PT ;  /* 0x0000000e1400720c */ /* 0x000fc60003f64070 */
[----:B------:R-:W-:Y:S02]  /*0da0*/  IMAD.MOV R6, RZ, RZ, -R6 ;  /* 0x000000ffff067224 */ /* 0x000fe400078e0a06 */
[----:B------:R-:W-:Y:S01]  /*0db0*/  @!P1 IMAD.MOV R5, RZ, RZ, -R5 ;  /* 0x000000ffff059224 */ /* 0x000fe200078e0a05 */
[C---:B------:R-:W-:Y:S01]  /*0dc0*/  ISETP.GT.U32.AND P1, PT, R20.reuse, R0, PT ;  /* 0x000000001400720c */ /* 0x040fe20003f24070 */
[----:B------:R-:W-:Y:S02]  /*0dd0*/  IMAD.MOV R25, RZ, RZ, -R25 ;  /* 0x000000ffff197224 */ /* 0x000fe400078e0a19 */
[C---:B------:R-:W-:Y:S02]  /*0de0*/  IMAD R11, R20.reuse, R6, R11 ;  /* 0x00000006140b7224 */ /* 0x040fe400078e020b */
[----:B------:R-:W-:Y:S02]  /*0df0*/  IMAD R10, R20, R25, R10 ;  /* 0x00000019140a7224 */ /* 0x000fe400078e020a */
[----:B------:R-:W-:Y:S01]  /*0e00*/  @!P6 IMAD.IADD R24, R24, 0x1, -R20 ;  /* 0x000000011818e824 */ /* 0x000fe200078e0a14 */
[C---:B------:R-:W-:Y:S01]  /*0e10*/  ISETP.GT.U32.AND P6, PT, R20.reuse, R11, PT ;  /* 0x0000000b1400720c */ /* 0x040fe20003fc4070 */
[----:B-1----:R-:W1:Y:S01]  /*0e20*/  MUFU.RCP R17, R17 ;  /* 0x0000001100117308 */ /* 0x002e620000001000 */
[----:B------:R-:W-:-:S02]  /*0e30*/  ISETP.GT.U32.AND P2, PT, R20, R10, PT ;  /* 0x0000000a1400720c */ /* 0x000fc40003f44070 */
[----:B------:R-:W-:Y:S01]  /*0e40*/  IABS R6, R13 ;  /* 0x0000000d00067213 */ /* 0x000fe20000000000 */
[--C-:B------:R-:W-:Y:S01]  /*0e50*/  @!P3 IMAD.IADD R14, R14, 0x1, -R20.reuse ;  /* 0x000000010e0eb824 */ /* 0x100fe200078e0a14 */
[----:B------:R-:W-:Y:S01]  /*0e60*/  ISETP.GE.AND P3, PT, R3, RZ, PT ;  /* 0x000000ff0300720c */ /* 0x000fe20003f66270 */
[----:B------:R-:W-:Y:S02]  /*0e70*/  @!P1 IMAD.IADD R0, R0, 0x1, -R20 ;  /* 0x0000000100009824 */ /* 0x000fe400078e0a14 */
[----:B------:R-:W-:Y:S01]  /*0e80*/  IMAD.MOV.U32 R3, RZ, RZ, R6 ;  /* 0x000000ffff037224 */ /* 0x000fe200078e0006 */
[----:B------:R-:W-:Y:S02]  /*0e90*/  IABS R6, R23 ;  /* 0x0000001700067213 */ /* 0x000fe40000000000 */
[----:B------:R-:W-:Y:S01]  /*0ea0*/  ISETP.GT.U32.AND P1, PT, R20, R0, PT ;  /* 0x000000001400720c */ /* 0x000fe20003f24070 */
[----:B------:R-:W-:-:S04]  /*0eb0*/  IMAD.HI.U32 R16, R15, R3, RZ ;  /* 0x000000030f107227 */ /* 0x000fc800078e00ff */
[--C-:B------:R-:W-:Y:S01]  /*0ec0*/  @!P6 IMAD.IADD R11, R11, 0x1, -R20.reuse ;  /* 0x000000010b0be824 */ /* 0x100fe200078e0a14 */
[----:B------:R-:W-:Y:S01]  /*0ed0*/  IABS R22, R2 ;  /* 0x0000000200167213 */ /* 0x000fe20000000000 */
[----:B------:R-:W-:Y:S02]  /*0ee0*/  @!P2 IMAD.IADD R10, R10, 0x1, -R20 ;  /* 0x000000010a0aa824 */ /* 0x000fe400078e0a14 */
[----:B------:R-:W-:Y:S01]  /*0ef0*/  IMAD.MOV R16, RZ, RZ, -R16 ;  /* 0x000000ffff107224 */ /* 0x000fe200078e0a10 */
[C---:B------:R-:W-:Y:S01]  /*0f00*/  ISETP.GT.U32.AND P6, PT, R20.reuse, R11, PT ;  /* 0x0000000b1400720c */ /* 0x040fe20003fc4070 */
[----:B------:R-:W-:Y:S01]  /*0f10*/  IMAD.HI.U32 R28, R15, R6, RZ ;  /* 0x000000060f1c7227 */ /* 0x000fe200078e00ff */
[----:B------:R-:W-:-:S03]  /*0f20*/  ISETP.GT.U32.AND P2, PT, R20, R10, PT ;  /* 0x0000000a1400720c */ /* 0x000fc60003f44070 */
[----:B-1----:R-:W-:Y:S02]  /*0f30*/  VIADD R17, R17, 0xffffffe ;  /* 0x0ffffffe11117836 */ /* 0x002fe40000000000 */
[----:B------:R-:W-:Y:S02]  /*0f40*/  IMAD R3, R20, R16, R3 ;  /* 0x0000001014037224 */ /* 0x000fe400078e0203 */
[----:B------:R-:W-:-:S04]  /*0f50*/  IMAD.HI.U32 R25, R15, R22, RZ ;  /* 0x000000160f197227 */ /* 0x000fc800078e00ff */
[----:B------:R-:W-:Y:S02]  /*0f60*/  IMAD.MOV R28, RZ, RZ, -R28 ;  /* 0x000000ffff1c7224 */ /* 0x000fe400078e0a1c */
[----:B------:R-:W-:Y:S01]  /*0f70*/  @!P1 IMAD.IADD R0, R0, 0x1, -R20 ;  /* 0x0000000100009824 */ /* 0x000fe200078e0a14 */
[C---:B------:R-:W-:Y:S01]  /*0f80*/  ISETP.GT.U32.AND P1, PT, R20.reuse, R3, PT ;  /* 0x000000031400720c */ /* 0x040fe20003f24070 */
[----:B------:R-:W-:Y:S01]  /*0f90*/  IMAD.MOV R25, RZ, RZ, -R25 ;  /* 0x000000ffff197224 */ /* 0x000fe200078e0a19 */
[----:B------:R-:W1:Y:S01]  /*0fa0*/  F2I.FTZ.U32.TRUNC.NTZ R17, R17 ;  /* 0x0000001100117305 */ /* 0x000e62000021f000 */
[C---:B------:R-:W-:Y:S01]  /*0fb0*/  IMAD R6, R20.reuse, R28, R6 ;  /* 0x0000001c14067224 */ /* 0x040fe200078e0206 */
[----:B------:R-:W-:Y:S01]  /*0fc0*/  IABS R16, R12 ;  /* 0x0000000c00107213 */ /* 0x000fe20000000000 */
[C---:B------:R-:W-:Y:S02]  /*0fd0*/  IMAD R22, R20.reuse, R25, R22 ;  /* 0x0000001914167224 */ /* 0x040fe400078e0216 */
[----:B------:R-:W-:Y:S01]  /*0fe0*/  @!P6 IMAD.IADD R11, R11, 0x1, -R20 ;  /* 0x000000010b0be824 */ /* 0x000fe200078e0a14 */
[----:B------:R-:W-:Y:S01]  /*0ff0*/  ISETP.GT.U32.AND P6, PT, R20, R6, PT ;  /* 0x000000061400720c */ /* 0x000fe20003fc4070 */
[----:B------:R-:W-:-:S04]  /*1000*/  IMAD.HI.U32 R28, R15, R16, RZ ;  /* 0x000000100f1c7227 */ /* 0x000fc800078e00ff */
[----:B------:R-:W-:Y:S01]  /*1010*/  @!P2 IMAD.IADD R10, R10, 0x1, -R20 ;  /* 0x000000010a0aa824 */ /* 0x000fe200078e0a14 */
[----:B------:R-:W-:Y:S01]  /*1020*/  ISETP.GT.U32.AND P2, PT, R20, R22, PT ;  /* 0x000000161400720c */ /* 0x000fe20003f44070 */
[----:B------:R-:W-:Y:S02]  /*1030*/  IMAD.MOV R28, RZ, RZ, -R28 ;  /* 0x000000ffff1c7224 */ /* 0x000fe400078e0a1c */
[----:B------:R-:W-:Y:S01]  /*1040*/  @!P1 IMAD.IADD R3, R3, 0x1, -R20 ;  /* 0x0000000103039824 */ /* 0x000fe200078e0a14 */
[----:B------:R-:W-:Y:S01]  /*1050*/  ISETP.GE.AND P1, PT, R2, RZ, PT ;  /* 0x000000ff0200720c */ /* 0x000fe20003f26270 */
[----:B------:R-:W-:Y:S01]  /*1060*/  IMAD R2, R20, R28, R16 ;  /* 0x0000001c14027224 */ /* 0x000fe200078e0210 */
[----:B------:R-:W-:Y:S01]  /*1070*/  IABS R25, R21 ;  /* 0x0000001500197213 */ /* 0x000fe20000000000 */
[----:B-1----:R-:W-:Y:S02]  /*1080*/  IMAD.MOV R27, RZ, RZ, -R17 ;  /* 0x000000ffff1b7224 */ /* 0x002fe400078e0a11 */
[----:B------:R-:W-:Y:S01]  /*1090*/  @!P6 IMAD.IADD R6, R6, 0x1, -R20 ;  /* 0x000000010606e824 */ /* 0x000fe200078e0a14 */
[----:B------:R-:W-:Y:S01]  /*10a0*/  ISETP.GT.U32.AND P6, PT, R20, R2, PT ;  /* 0x000000021400720c */ /* 0x000fe20003fc4070 */
[----:B------:R-:W-:-:S02]  /*10b0*/  IMAD.MOV.U32 R29, RZ, RZ, R27 ;  /* 0x000000ffff1d7224 */ /* 0x000fc400078e001b */
[----:B------:R-:W-:-:S04]  /*10c0*/  IMAD.HI.U32 R27, R15, R25, RZ ;  /* 0x000000190f1b7227 */ /* 0x000fc800078e00ff */
[----:B------:R-:W-:Y:S01]  /*10d0*/  @!P2 IMAD.IADD R22, R22, 0x1, -R20 ;  /* 0x000000011616a824 */ /* 0x000fe200078e0a14 */
[----:B------:R-:W-:Y:S01]  /*10e0*/  ISETP.GE.AND P2, PT, R26, RZ, PT ;  /* 0x000000ff1a00720c */ /* 0x000fe20003f46270 */
[----:B------:R-:W-:Y:S02]  /*10f0*/  IMAD R26, R29, R18, RZ ;  /* 0x000000121d1a7224 */ /* 0x000fe400078e02ff */
[----:B------:R-:W-:Y:S02]  /*1100*/  IMAD.MOV.U32 R16, RZ, RZ, RZ ;  /* 0x000000ffff107224 */ /* 0x000fe400078e00ff */
[----:B------:R-:W-:Y:S02]  /*1110*/  IMAD.MOV R27, RZ, RZ, -R27 ;  /* 0x000000ffff1b7224 */ /* 0x000fe400078e0a1b */
[----:B------:R-:W-:-:S04]  /*1120*/  IMAD.HI.U32 R26, R17, R26, R16 ;  /* 0x0000001a111a7227 */ /* 0x000fc800078e0010 */
[----:B------:R-:W-:Y:S02]  /*1130*/  IMAD R16, R20, R27, R25 ;  /* 0x0000001b14107224 */ /* 0x000fe400078e0219 */
[----:B------:R-:W-:-:S03]  /*1140*/  @!P6 IMAD.IADD R2, R2, 0x1, -R20 ;  /* 0x000000010202e824 */ /* 0x000fc600078e0a14 */
[----:B------:R-:W-:Y:S02]  /*1150*/  ISETP.GT.U32.AND P6, PT, R20, R16, PT ;  /* 0x000000101400720c */ /* 0x000fe40003fc4070 */
[----:B------:R-:W-:Y:S01]  /*1160*/  IABS R28, R19 ;  /* 0x00000013001c7213 */ /* 0x000fe20000000000 */
[----:B------:R1:W-:Y:S01]  /*1170*/  STL [R1+0x754], R13 ;  /* 0x0007540d01007387 */ /* 0x0003e20000100800 */
[----:B------:R-:W-:-:S03]  /*1180*/  @!P4 IMAD.MOV R10, RZ, RZ, -R10 ;  /* 0x000000ffff0ac224 */ /* 0x000fc600078e0a0a */
[----:B------:R0:W-:Y:S01]  /*1190*/  STL [R1+0x758], R5 ;  /* 0x0007580501007387 */ /* 0x0001e20000100800 */
[----:B------:R-:W-:Y:S01]  /*11a0*/  ISETP.GT.U32.AND P4, PT, R20, R6, PT ;  /* 0x000000061400720c */ /* 0x000fe20003f84070 */
[----:B-1----:R-:W-:-:S04]  /*11b0*/  IMAD.HI.U32 R13, R15, R28, RZ ;  /* 0x0000001c0f0d7227 */ /* 0x002fc800078e00ff */
[----:B------:R-:W-:-:S05]  /*11c0*/  @!P6 IMAD.IADD R16, R16, 0x1, -R20 ;  /* 0x000000011010e824 */ /* 0x000fca00078e0a14 */
[----:B------:R-:W-:Y:S02]  /*11d0*/  ISETP.GT.U32.AND P6, PT, R20, R16, PT ;  /* 0x000000101400720c */ /* 0x000fe40003fc4070 */
[----:B----4-:R-:W-:Y:S01]  /*11e0*/  IABS R29, R9 ;  /* 0x00000009001d7213 */ /* 0x010fe20000000000 */
[----:B------:R-:W-:-:S10]  /*11f0*/  @!P4 IMAD.IADD R6, R6, 0x1, -R20 ;  /* 0x000000010606c824 */ /* 0x000fd400078e0a14 */
[----:B------:R-:W-:Y:S02]  /*1200*/  @!P6 IMAD.IADD R16, R16, 0x1, -R20 ;  /* 0x000000011010e824 */ /* 0x000fe400078e0a14 */
[----:B------:R-:W-:Y:S01]  /*1210*/  @!P2 IMAD.MOV R11, RZ, RZ, -R11 ;  /* 0x000000ffff0ba224 */ /* 0x000fe200078e0a0b */
[----:B-----5:R-:W-:Y:S02]  /*1220*/  IABS R17, R8 ;  /* 0x0000000800117213 */ /* 0x020fe40000000000 */
[----:B--2---:R-:W-:Y:S02]  /*1230*/  IABS R27, R7 ;  /* 0x00000007001b7213 */ /* 0x004fe40000000000 */
[----:B---3--:R-:W-:-:S03]  /*1240*/  IABS R25, R4 ;  /* 0x0000000400197213 */ /* 0x008fc60000000000 */
[----:B------:R-:W-:-:S04]  /*1250*/  IMAD.HI.U32 R4, R15, R27, RZ ;  /* 0x0000001b0f047227 */ /* 0x000fc800078e00ff */
[----:B0-----:R-:W-:-:S04]  /*1260*/  IMAD.HI.U32 R5, R15, R25, RZ ;  /* 0x000000190f057227 */ /* 0x001fc800078e00ff */
[----:B------:R-:W-:Y:S02]  /*1270*/  IMAD.MOV R15, RZ, RZ, -R13 ;  /* 0x000000ffff0f7224 */ /* 0x000fe400078e0a0d */
[----:B------:R-:W-:Y:S02]  /*1280*/  IMAD.MOV R13, RZ, RZ, -R4 ;  /* 0x000000ffff0d7224 */ /* 0x000fe400078e0a04 */
[----:B------:R-:W-:-:S04]  /*1290*/  IMAD.HI.U32 R4, R26, R17, RZ ;  /* 0x000000111a047227 */ /* 0x000fc800078e00ff */
[----:B------:R-:W-:-:S04]  /*12a0*/  IMAD.HI.U32 R26, R26, R29, RZ ;  /* 0x0000001d1a1a7227 */ /* 0x000fc800078e00ff */
[----:B------:R-:W-:Y:S02]  /*12b0*/  IMAD.MOV R4, RZ, RZ, -R4 ;  /* 0x000000ffff047224 */ /* 0x000fe400078e0a04 */
[----:B------:R-:W-:Y:S02]  /*12c0*/  IMAD.MOV R26, RZ, RZ, -R26 ;  /* 0x000000ffff1a7224 */ /* 0x000fe400078e0a1a */
[C---:B------:R-:W-:Y:S02]  /*12d0*/  IMAD R17, R18.reuse, R4, R17 ;  /* 0x0000000412117224 */ /* 0x040fe400078e0211 */
[----:B------:R-:W-:Y:S02]  /*12e0*/  IMAD.MOV R5, RZ, RZ, -R5 ;  /* 0x000000ffff057224 */ /* 0x000fe400078e0a05 */
[C---:B------:R-:W-:Y:S01]  /*12f0*/  IMAD R26, R18.reuse, R26, R29 ;  /* 0x0000001a121a7224 */ /* 0x040fe200078e021d */
[----:B------:R-:W-:Y:S01]  /*1300*/  ISETP.GT.U32.AND P4, PT, R18, R17, PT ;  /* 0x000000111200720c */ /* 0x000fe20003f84070 */
[----:B------:R-:W-:-:S02]  /*1310*/  IMAD R25, R20, R5, R25 ;  /* 0x0000000514197224 */ /* 0x000fc400078e0219 */
[----:B------:R-:W2:Y:S01]  /*1320*/  LDL.LU R5, [R1+0x758] ;  /* 0x0007580001057983 */ /* 0x000ea20000300800 */
[----:B------:R-:W-:Y:S01]  /*1330*/  IMAD R27, R20, R13, R27 ;  /* 0x0000000d141b7224 */ /* 0x000fe200078e021b */
[----:B------:R-:W-:Y:S02]  /*1340*/  ISETP.GT.U32.AND P6, PT, R18, R26, PT ;  /* 0x0000001a1200720c */ /* 0x000fe40003fc4070 */
[----:B------:R-:W3:Y:S01]  /*1350*/  LDL.LU R13, [R1+0x754] ;  /* 0x00075400010d7983 */ /* 0x000ee20000300800 */
[----:B------:R-:W-:-:S03]  /*1360*/  IMAD R15, R20, R15, R28 ;  /* 0x0000000f140f7224 */ /* 0x000fc600078e021c */
[----:B------:R-:W4:Y:S02]  /*1370*/  LDL.LU R4, [R1+0x750] ;  /* 0x0007500001047983 */ /* 0x000f240000300800 */
[----:B------:R-:W-:Y:S01]  /*1380*/  @!P4 IMAD.IADD R17, R17, 0x1, -R18 ;  /* 0x000000011111c824 */ /* 0x000fe200078e0a12 */
[----:B------:R-:W-:-:S04]  /*1390*/  ISETP.GT.U32.AND P2, PT, R20, R15, PT ;  /* 0x0000000f1400720c */ /* 0x000fc80003f44070 */
[----:B------:R-:W-:Y:S01]  /*13a0*/  @!P6 IMAD.IADD R26, R26, 0x1, -R18 ;  /* 0x000000011a1ae824 */ /* 0x000fe200078e0a12 */
[----:B------:R-:W-:-:S08]  /*13b0*/  ISETP.GT.U32.AND P6, PT, R18, R17, PT ;  /* 0x000000111200720c */ /* 0x000fd00003fc4070 */
[----:B------:R-:W-:Y:S01]  /*13c0*/  @!P2 IMAD.IADD R15, R15, 0x1, -R20 ;  /* 0x000000010f0fa824 */ /* 0x000fe200078e0a14 */
[----:B------:R-:W-:Y:S02]  /*13d0*/  ISETP.GE.AND P2, PT, R23, RZ, PT ;  /* 0x000000ff1700720c */ /* 0x000fe40003f46270 */
[----:B------:R-:W5:Y:S02]  /*13e0*/  LDL.LU R23, [R1+0xc] ;  /* 0x00000c0001177983 */ /* 0x000f640000300800 */
[----:B------:R-:W-:Y:S01]  /*13f0*/  @!P6 IMAD.IADD R17, R17, 0x1, -R18 ;  /* 0x000000011111e824 */ /* 0x000fe200078e0a12 */
[----:B------:R-:W-:Y:S02]  /*1400*/  ISETP.GE.AND P6, PT, R8, RZ, PT ;  /* 0x000000ff0800720c */ /* 0x000fe40003fc6270 */
[----:B------:R-:W2:Y:S01]  /*1410*/  LDL.LU R8, [R1+0x74c] ;  /* 0x00074c0001087983 */ /* 0x000ea20000300800 */
[----:B------:R-:W0:Y:S01]  /*1420*/  S2R R29, SR_TID.X ;  /* 0x00000000001d7919 */ /* 0x000e220000002100 */
[----:B------:R-:W-:Y:S01]  /*1430*/  @!P0 IMAD.MOV R14, RZ, RZ, -R14 ;  /* 0x000000ffff0e8224 */ /* 0x000fe200078e0a0e */
[----:B------:R-:W-:Y:S01]  /*1440*/  ISETP.GT.U32.AND P0, PT, R20, R22, PT ;  /* 0x000000161400720c */ /* 0x000fe20003f04070 */
[----:B------:R-:W-:-:S04]  /*1450*/  IMAD.MOV.U32 R28, RZ, RZ, R0 ;  /* 0x000000ffff1c7224 */ /* 0x000fc800078e0000 */
[----:B------:R-:W-:Y:S01]  /*1460*/  @!P3 IMAD.MOV R28, RZ, RZ, -R28 ;  /* 0x000000ffff1cb224 */ /* 0x000fe200078e0a1c */
[----:B------:R-:W-:-:S07]  /*1470*/  ISETP.GT.U32.AND P3, PT, R20, R2, PT ;  /* 0x000000021400720c */ /* 0x000fce0003f64070 */
[----:B------:R-:W-:Y:S01]  /*1480*/  @!P0 IMAD.IADD R22, R22, 0x1, -R20 ;  /* 0x0000000116168824 */ /* 0x000fe200078e0a14 */
[----:B------:R-:W-:-:S03]  /*1490*/  ISETP.GT.U32.AND P0, PT, R20, R25, PT ;  /* 0x000000191400720c */ /* 0x000fc60003f04070 */
[----:B------:R-:W-:Y:S02]  /*14a0*/  @!P1 IMAD.MOV R22, RZ, RZ, -R22 ;  /* 0x000000ffff169224 */ /* 0x000fe400078e0a16 */
[----:B------:R-:W-:Y:S01]  /*14b0*/  @!P3 IMAD.IADD R2, R2, 0x1, -R20 ;  /* 0x000000010202b824 */ /* 0x000fe200078e0a14 */
[----:B------:R-:W-:Y:S02]  /*14c0*/  ISETP.GT.U32.AND P1, PT, R18, R26, PT ;  /* 0x0000001a1200720c */ /* 0x000fe40003f24070 */
[----:B0-----:R-:W-:-:S05]  /*14d0*/  SHF.R.U32.HI R0, RZ, 0x2, R29 ;  /* 0x00000002ff007819 */ /* 0x001fca000001161d */
[----:B------:R-:W-:Y:S01]  /*14e0*/  @!P0 IMAD.IADD R25, R25, 0x1, -R20 ;  /* 0x0000000119198824 */ /* 0x000fe200078e0a14 */
[----:B------:R-:W-:Y:S02]  /*14f0*/  ISETP.GT.U32.AND P0, PT, R20, R15, PT ;  /* 0x0000000f1400720c */ /* 0x000fe40003f04070 */
[----:B------:R-:W-:-:S03]  /*1500*/  SGXT.U32 R0, R0, 0x3 ;  /* 0x000000030000781a */ /* 0x000fc60000000000 */
[----:B------:R-:W-:Y:S01]  /*1510*/  @!P1 IMAD.IADD R26, R26, 0x1, -R18 ;  /* 0x000000011a1a9824 */ /* 0x000fe200078e0a12 */
[----:B------:R-:W-:Y:S01]  /*1520*/  ISETP.GE.AND P1, PT, R9, RZ, PT ;  /* 0x000000ff0900720c */ /* 0x000fe20003f26270 */
[----:B------:R-:W-:Y:S01]  /*1530*/  IMAD.SHL.U32 R18, R29, 0x8, RZ ;  /* 0x000000081d127824 */ /* 0x000fe200078e00ff */
[----:B------:R-:W4:Y:S04]  /*1540*/  LDL.LU R9, [R1+0x748] ;  /* 0x0007480001097983 */ /* 0x000f280000300800 */
[----:B------:R0:W-:Y:S01]  /*1550*/  STL [R1+0x740], R18 ;  /* 0x0007401201007387 */ /* 0x0001e20000100800 */
[----:B------:R-:W-:Y:S01]  /*1560*/  @!P0 IMAD.IADD R15, R15, 0x1, -R20 ;  /* 0x000000010f0f8824 */ /* 0x000fe200078e0a14 */
[----:B------:R-:W-:Y:S01]  /*1570*/  ISETP.GE.AND P0, PT, R12, RZ, PT ;  /* 0x000000ff0c00720c */ /* 0x000fe20003f06270 */
[----:B------:R-:W-:-:S02]  /*1580*/  IMAD.MOV.U32 R12, RZ, RZ, R17 ;  /* 0x000000ffff0c7224 */ /* 0x000fc400078e0011 */
[----:B------:R-:W-:Y:S02]  /*1590*/  IMAD.SHL.U32 R17, R29, 0x2, RZ ;  /* 0x000000021d117824 */ /* 0x000fe400078e00ff */
[----:B------:R-:W-:Y:S02]  /*15a0*/  @!P1 IMAD.MOV R26, RZ, RZ, -R26 ;  /* 0x000000ffff1a9224 */ /* 0x000fe400078e0a1a */
[----:B------:R-:W-:Y:S01]  /*15b0*/  @!P6 IMAD.MOV R12, RZ, RZ, -R12 ;  /* 0x000000ffff0ce224 */ /* 0x000fe200078e0a0c */
[----:B---3--:R-:W-:Y:S02]  /*15c0*/  ISETP.GE.AND P3, PT, R13, RZ, PT ;  /* 0x000000ff0d00720c */ /* 0x008fe40003f66270 */
[----:B------:R-:W-:-:S05]  /*15d0*/  LOP3.LUT R13, R29, 0x3, RZ, 0xc0, !PT ;  /* 0x000000031d0d7812 */ /* 0x000fca00078ec0ff */
[----:B------:R-:W-:-:S05]  /*15e0*/  IMAD R13, R13, 0x220, RZ ;  /* 0x000002200d0d7824 */ /* 0x000fca00078e02ff */
[----:B------:R-:W-:Y:S02]  /*15f0*/  LOP3.LUT R13, R13, R0, RZ, 0xfc, !PT ;  /* 0x000000000d0d7212 */ /* 0x000fe400078efcff */
[----:B------:R-:W-:-:S04]  /*1600*/  SHF.R.U32.HI R0, RZ, 0x1, R29 ;  /* 0x00000001ff007819 */ /* 0x000fc8000001161d */
[----:B------:R-:W-:Y:S01]  /*1610*/  LOP3.LUT R0, R13, 0x10, R0, 0xf8, !PT ;  /* 0x000000100d007812 */ /* 0x000fe200078ef800 */
[----:B------:R-:W-:-:S05]  /*1620*/  IMAD.SHL.U32 R13, R29, 0x40, RZ ;  /* 0x000000401d0d7824 */ /* 0x000fca00078e00ff */
[----:B------:R-:W-:-:S04]  /*1630*/  LOP3.LUT R13, R13, 0x1c0, RZ, 0xc0, !PT ;  /* 0x000001c00d0d7812 */ /* 0x000fc800078ec0ff */
[----:B0-----:R-:W-:Y:S02]  /*1640*/  LOP3.LUT R18, R13, 0x30, R18, 0xf8, !PT ;  /* 0x000000300d127812 */ /* 0x001fe400078ef812 */
[----:B--2---:R-:W-:Y:S02]  /*1650*/  ISETP.NE.AND P1, PT, R8, RZ, PT ;  /* 0x000000ff0800720c */ /* 0x004fe40003f25270 */
[----:B------:R-:W-:Y:S02]  /*1660*/  LOP3.LUT R13, RZ, R8, RZ, 0x33, !PT ;  /* 0x00000008ff0d7212 */ /* 0x000fe400078e33ff */
[----:B------:R-:W-:Y:S02]  /*1670*/  LOP3.LUT R8, R18, 0x30, R17, 0x78, !PT ;  /* 0x0000003012087812 */ /* 0x000fe400078e7811 */
[----:B------:R-:W-:-:S03]  /*1680*/  SEL R12, R13, R12, !P1 ;  /* 0x0000000c0d0c7207 */ /* 0x000fc60004800000 */
[----:B------:R0:W-:Y:S02]  /*1690*/  STL [R1+0x704], R8 ;  /* 0x0007040801007387 */ /* 0x0001e40000100800 */
[----:B0-----:R-:W-:Y:S02]  /*16a0*/  SEL R8, R13, R26, !P1 ;  /* 0x0000001a0d087207 */ /* 0x001fe40004800000 */
[----:B------:R-:W-:Y:S02]  /*16b0*/  ISETP.GE.AND P1, PT, R7, RZ, PT ;  /* 0x000000ff0700720c */ /* 0x000fe40003f26270 */
[----:B------:R-:W2:Y:S01]  /*16c0*/  LDL.LU R7, [R1+0x744] ;  /* 0x0007440001077983 */ /* 0x000ea20000300800 */
[----:B------:R-:W-:Y:S01]  /*16d0*/  @!P5 IMAD.MOV R24, RZ, RZ, -R24 ;  /* 0x000000ffff18d224 */ /* 0x000fe200078e0a18 */
[----:B------:R-:W-:-:S13]  /*16e0*/  ISETP.GT.U32.AND P5, PT, R20, R3, PT ;  /* 0x000000031400720c */ /* 0x000fda0003fa4070 */
[----:B------:R-:W-:Y:S01]  /*16f0*/  @!P5 IMAD.IADD R3, R3, 0x1, -R20 ;  /* 0x000000010303d824 */ /* 0x000fe200078e0a14 */
[----:B------:R-:W-:-:S13]  /*1700*/  ISETP.GT.U32.AND P5, PT, R20, R27, PT ;  /* 0x0000001b1400720c */ /* 0x000fda0003fa4070 */
[----:B------:R-:W-:Y:S01]  /*1710*/  @!P5 IMAD.IADD R27, R27, 0x1, -R20 ;  /* 0x000000011b1bd824 */ /* 0x000fe200078e0a14 */
[----:B------:R-:W-:-:S04]  /*1720*/  ISETP.GT.U32.AND P5, PT, R20, R25, PT ;  /* 0x000000191400720c */ /* 0x000fc80003fa4070 */
[----:B------:R-:W-:Y:S02]  /*1730*/  ISETP.GT.U32.AND P4, PT, R20, R27, PT ;  /* 0x0000001b1400720c */ /* 0x000fe40003f84070 */
[----:B-----5:R-:W-:-:S07]  /*1740*/  ISETP.GE.AND P6, PT, R23, RZ, PT ;  /* 0x000000ff1700720c */ /* 0x020fce0003fc6270 */
[----:B------:R-:W-:Y:S01]  /*1750*/  @!P5 IMAD.IADD R25, R25, 0x1, -R20 ;  /* 0x000000011919d824 */ /* 0x000fe200078e0a14 */
[----:B------:R-:W-:-:S03]  /*1760*/  ISETP.GE.AND P5, PT, R21, RZ, PT ;  /* 0x000000ff1500720c */ /* 0x000fc60003fa6270 */
[----:B------:R-:W-:Y:S01]  /*1770*/  @!P4 IMAD.IADD R27, R27, 0x1, -R20 ;  /* 0x000000011b1bc824 */ /* 0x000fe200078e0a14 */
[----:B------:R-:W-:Y:S01]  /*1780*/  ISETP.GE.AND P4, PT, R19, RZ, PT ;  /* 0x000000ff1300720c */ /* 0x000fe20003f86270 */
[----:B------:R-:W-:Y:S01]  /*1790*/  IMAD.MOV.U32 R13, RZ, RZ, R2 ;  /* 0x000000ffff0d7224 */ /* 0x000fe200078e0002 */
[----:B------:R-:W-:Y:S01]  /*17a0*/  LOP3.LUT R29, R29, 0x3f, RZ, 0xc0, !PT ;  /* 0x0000003f1d1d7812 */ /* 0x000fe200078ec0ff */
[----:B------:R-:W-:Y:S01]  /*17b0*/  @!P2 IMAD.MOV R6, RZ, RZ, -R6 ;  /* 0x000000ffff06a224 */ /* 0x000fe200078e0a06 */
[----:B----4-:R-:W-:Y:S02]  /*17c0*/  ISETP.NE.AND P2, PT, R9, RZ, PT ;  /* 0x000000ff0900720c */ /* 0x010fe40003f45270 */
[----:B------:R-:W-:Y:S01]  /*17d0*/  LOP3.LUT R17, RZ, R9, RZ, 0x33, !PT ;  /* 0x00000009ff117212 */ /* 0x000fe200078e33ff */
[----:B------:R-:W-:Y:S02]  /*17e0*/  @!P3 IMAD.MOV R3, RZ, RZ, -R3 ;  /* 0x000000ffff03b224 */ /* 0x000fe400078e0a03 */
[----:B------:R-:W-:-:S02]  /*17f0*/  @!P0 IMAD.MOV R13, RZ, RZ, -R13 ;  /* 0x000000ffff0d8224 */ /* 0x000fc400078e0a0d */
[----:B------:R-:W-:Y:S02]  /*1800*/  @!P5 IMAD.MOV R16, RZ, RZ, -R16 ;  /* 0x000000ffff10d224 */ /* 0x000fe400078e0a10 */
[----:B------:R-:W-:Y:S02]  /*1810*/  @!P4 IMAD.MOV R15, RZ, RZ, -R15 ;  /* 0x000000ffff0fc224 */ /* 0x000fe400078e0a0f */
[----:B------:R-:W-:Y:S02]  /*1820*/  @!P6 IMAD.MOV R25, RZ, RZ, -R25 ;  /* 0x000000ffff19e224 */ /* 0x000fe400078e0a19 */
[----:B------:R-:W-:Y:S02]  /*1830*/  @!P1 IMAD.MOV R27, RZ, RZ, -R27 ;  /* 0x000000ffff1b9224 */ /* 0x000fe400078e0a1b */
[----:B------:R-:W-:Y:S01]  /*1840*/  IMAD R18, R29, UR21, RZ ;  /* 0x000000151d127c24 */ /* 0x000fe2000f8e02ff */
[C---:B------:R-:W-:Y:S02]  /*1850*/  SEL R4, R17.reuse, R4, !P2 ;  /* 0x0000000411047207 */ /* 0x040fe40005000000 */
[----:B------:R-:W-:-:S02]  /*1860*/  SEL R5, R17, R5, !P2 ;  /* 0x0000000511057207 */ /* 0x000fc40005000000 */
[C---:B------:R-:W-:Y:S02]  /*1870*/  SEL R14, R17.reuse, R14, !P2 ;  /* 0x0000000e110e7207 */ /* 0x040fe40005000000 */
[C---:B------:R-:W-:Y:S02]  /*1880*/  SEL R24, R17.reuse, R24, !P2 ;  /* 0x0000001811187207 */ /* 0x040fe40005000000 */
[C---:B------:R-:W-:Y:S02]  /*1890*/  SEL R10, R17.reuse, R10, !P2 ;  /* 0x0000000a110a7207 */ /* 0x040fe40005000000 */
[C---:B------:R-:W-:Y:S02]  /*18a0*/  SEL R28, R17.reuse, R28, !P2 ;  /* 0x0000001c111c7207 */ /* 0x040fe40005000000 */
        /* <DEDUP_REMOVED lines=8> */
[----:B------:R-:W-:Y:S02]  /*1930*/  SEL R27, R17, R27, !P2 ;  /* 0x0000001b111b7207 */ /* 0x000fe40005000000 */
[----:B------:R-:W-:Y:S01]  /*1940*/  IADD3 R2, P0, PT, R18, UR10, RZ ;  /* 0x0000000a12027c10 */ /* 0x000fe2000ff1e0ff */
[----:B------:R-:W-:-:S03]  /*1950*/  IMAD R5, R5, UR42, RZ ;  /* 0x0000002a05057c24 */ /* 0x000fc6000f8e02ff */
[----:B------:R-:W-:Y:S01]  /*1960*/  LEA.HI.X.SX32 R3, R18, UR11, 0x1, P0 ;  /* 0x0000000b12037c11 */ /* 0x000fe200080f0eff */
[----:B------:R-:W-:Y:S02]  /*1970*/  IMAD R14, R14, UR42, RZ ;  /* 0x0000002a0e0e7c24 */ /* 0x000fe4000f8e02ff */
[----:B------:R-:W-:Y:S02]  /*1980*/  IMAD R24, R24, UR42, RZ ;  /* 0x0000002a18187c24 */ /* 0x000fe4000f8e02ff */
[----:B------:R-:W-:Y:S01]  /*1990*/  IMAD R10, R10, UR42, RZ ;  /* 0x0000002a0a0a7c24 */ /* 0x000fe2000f8e02ff */
[----:B------:R-:W-:Y:S01]  /*19a0*/  IADD3 R21, P4, PT, R14, R2, RZ ;  /* 0x000000020e157210 */ /* 0x000fe20007f9e0ff */
[----:B------:R-:W-:Y:S02]  /*19b0*/  IMAD R28, R28, UR42, RZ ;  /* 0x0000002a1c1c7c24 */ /* 0x000fe4000f8e02ff */
[----:B------:R-:W-:Y:S02]  /*19c0*/  IMAD R11, R11, UR42, RZ ;  /* 0x0000002a0b0b7c24 */ /* 0x000fe4000f8e02ff */
[----:B------:R-:W-:-:S02]  /*19d0*/  IMAD R22, R22, UR42, RZ ;  /* 0x0000002a16167c24 */ /* 0x000fc4000f8e02ff */
[----:B------:R-:W-:Y:S02]  /*19e0*/  IMAD R6, R6, UR42, RZ ;  /* 0x0000002a06067c24 */ /* 0x000fe4000f8e02ff */
[----:B------:R-:W-:Y:S02]  /*19f0*/  IMAD R13, R13, UR42, RZ ;  /* 0x0000002a0d0d7c24 */ /* 0x000fe4000f8e02ff */
[----:B------:R-:W-:Y:S02]  /*1a00*/  IMAD R16, R16, UR42, RZ ;  /* 0x0000002a10107c24 */ /* 0x000fe4000f8e02ff */
[----:B------:R-:W-:Y:S02]  /*1a10*/  IMAD R15, R15, UR42, RZ ;  /* 0x0000002a0f0f7c24 */ /* 0x000fe4000f8e02ff */
[----:B------:R-:W-:Y:S02]  /*1a20*/  IMAD R25, R25, UR42, RZ ;  /* 0x0000002a19197c24 */ /* 0x000fe4000f8e02ff */
[----:B------:R-:W-:Y:S01]  /*1a30*/  IMAD R27, R27, UR42, RZ ;  /* 0x0000002a1b1b7c24 */ /* 0x000fe2000f8e02ff */
[----:B------:R-:W-:-:S02]  /*1a40*/  UIMAD UR17, UR15, 0x3f, URZ ;  /* 0x0000003f0f1178a4 */ /* 0x000fc4000f8e02ff */
[----:B------:R-:W-:Y:S02]  /*1a50*/  UIMAD UR13, UR15, 0x3e, URZ ;  /* 0x0000003e0f0d78a4 */ /* 0x000fe4000f8e02ff */
[----:B------:R-:W-:Y:S02]  /*1a60*/  UIMAD UR37, UR15, 0x3d, URZ ;  /* 0x0000003d0f2578a4 */ /* 0x000fe4000f8e02ff */
[----:B------:R-:W-:Y:S02]  /*1a70*/  UIMAD UR33, UR15, 0x3c, URZ ;  /* 0x0000003c0f2178a4 */ /* 0x000fe4000f8e02ff */
[----:B------:R-:W-:Y:S02]  /*1a80*/  USHF.R.S32.HI UR76, URZ, 0x1f, UR17 ;  /* 0x0000001fff4c7899 */ /* 0x000fe40008011411 */
[----:B------:R-:W-:Y:S02]  /*1a90*/  UIMAD UR26, UR15, 0x3b, URZ ;  /* 0x0000003b0f1a78a4 */ /* 0x000fe4000f8e02ff */
[----:B------:R-:W-:-:S02]  /*1aa0*/  USHF.R.S32.HI UR75, URZ, 0x1f, UR13 ;  /* 0x0000001fff4b7899 */ /* 0x000fc4000801140d */
[----:B------:R-:W-:Y:S02]  /*1ab0*/  UIMAD UR19, UR15, 0x3a, URZ ;  /* 0x0000003a0f1378a4 */ /* 0x000fe4000f8e02ff */
[----:B------:R-:W-:Y:S02]  /*1ac0*/  USHF.R.S32.HI UR74, URZ, 0x1f, UR37 ;  /* 0x0000001fff4a7899 */ /* 0x000fe40008011425 */
[----:B------:R-:W-:Y:S01]  /*1ad0*/  UIMAD UR14, UR15, 0x39, URZ ;  /* 0x000000390f0e78a4 */ /* 0x000fe2000f8e02ff */
[----:B--2---:R-:W-:Y:S01]  /*1ae0*/  SEL R7, R17, R7, !P2 ;  /* 0x0000000711077207 */ /* 0x004fe20005000000 */
[----:B------:R-:W-:-:S04]  /*1af0*/  IMAD R17, R12, UR41, RZ ;  /* 0x000000290c117c24 */ /* 0x000fc8000f8e02ff */
[----:B------:R-:W-:Y:S01]  /*1b00*/  IMAD R7, R7, UR42, RZ ;  /* 0x0000002a07077c24 */ /* 0x000fe2000f8e02ff */
[----:B------:R-:W-:Y:S01]  /*1b10*/  IADD3 R19, P1, PT, R17, UR8, RZ ;  /* 0x0000000811137c10 */ /* 0x000fe2000ff3e0ff */
[----:B------:R-:W-:Y:S02]  /*1b20*/  IMAD R12, R8, UR41, RZ ;  /* 0x00000029080c7c24 */ /* 0x000fe4000f8e02ff */
[----:B------:R-:W-:Y:S01]  /*1b30*/  IMAD R8, R4, UR42, RZ ;  /* 0x0000002a04087c24 */ /* 0x000fe2000f8e02ff */
[-C--:B------:R-:W-:Y:S01]  /*1b40*/  IADD3 R18, P6, PT, R7, R2.reuse, RZ ;  /* 0x0000000207127210 */ /* 0x080fe20007fde0ff */
[----:B------:R-:W-:Y:S01]  /*1b50*/  IMAD R4, R9, UR42, RZ ;  /* 0x0000002a09047c24 */ /* 0x000fe2000f8e02ff */
[----:B------:R-:W-:Y:S01]  /*1b60*/  IADD3 R20, P0, PT, R12, UR8, RZ ;  /* 0x000000080c147c10 */ /* 0x000fe2000ff1e0ff */
[----:B------:R-:W-:Y:S01]  /*1b70*/  STL [R1+0x188], R19 ;  /* 0x0001881301007387 */ /* 0x000fe20000100800 */
[----:B------:R-:W-:-:S03]  /*1b80*/  IADD3 R9, P5, PT, R8, R2, RZ ;  /* 0x0000000208097210 */ /* 0x000fc60007fbe0ff */
[----:B------:R0:W-:Y:S04]  /*1b90*/  STL [R1+0x6e0], R18 ;  /* 0x0006e01201007387 */ /* 0x0001e80000100800 */
[----:B------:R-:W-:Y:S01]  /*1ba0*/  STL [R1+0x190], R20 ;  /* 0x0001901401007387 */ /* 0x000fe20000100800 */
[----:B0-----:R-:W-:-:S03]  /*1bb0*/  IADD3 R18, P2, PT, R5, R2, RZ ;  /* 0x0000000205127210 */ /* 0x001fc60007f5e0ff */
[----:B------:R0:W-:Y:S04]  /*1bc0*/  STL [R1+0x6e4], R9 ;  /* 0x0006e40901007387 */ /* 0x0001e80000100800 */
[----:B------:R1:W-:Y:S01]  /*1bd0*/  STL [R1+0x6e8], R18 ;  /* 0x0006e81201007387 */ /* 0x0003e20000100800 */
[----:B0-----:R-:W-:-:S03]  /*1be0*/  IADD3 R9, P3, PT, R24, R2, RZ ;  /* 0x0000000218097210 */ /* 0x001fc60007f7e0ff */
[----:B------:R-:W-:Y:S01]  /*1bf0*/  STL [R1+0x6ec], R21 ;  /* 0x0006ec1501007387 */ /* 0x000fe20000100800 */
[-C--:B-1----:R-:W-:Y:S02]  /*1c00*/  LEA.HI.X.SX32 R18, R7, R3.reuse, 0x1, P6 ;  /* 0x0000000307127211 */ /* 0x082fe400030f0eff */
[----:B------:R-:W-:Y:S01]  /*1c10*/  IADD3 R7, P6, PT, R10, R2, RZ ;  /* 0x000000020a077210 */ /* 0x000fe20007fde0ff */
[----:B------:R0:W-:Y:S04]  /*1c20*/  STL [R1+0x6f0], R9 ;  /* 0x0006f00901007387 */ /* 0x0001e80000100800 */
[----:B------:R-:W-:Y:S04]  /*1c30*/  STL [R1+0x6d8], R18 ;  /* 0x0006d81201007387 */ /* 0x000fe80000100800 */
[----:B------:R1:W-:Y:S01]  /*1c40*/  STL [R1+0x6dc], R7 ;  /* 0x0006dc0701007387 */ /* 0x0003e20000100800 */
[----:B0-----:R-:W-:-:S02]  /*1c50*/  LEA.HI.X.SX32 R9, R8, R3, 0x1, P5 ;  /* 0x0000000308097211 */ /* 0x001fc400028f0eff */
[----:B------:R-:W-:-:S03]  /*1c60*/  IADD3 R8, P5, PT, R28, R2, RZ ;  /* 0x000000021c087210 */ /* 0x000fc60007fbe0ff */
[----:B------:R-:W-:Y:S01]  /*1c70*/  STL [R1+0x284], R9 ;  /* 0x0002840901007387 */ /* 0x000fe20000100800 */
[-C--:B-1----:R-:W-:Y:S02]  /*1c80*/  LEA.HI.X.SX32 R7, R5, R3.reuse, 0x1, P2 ;  /* 0x0000000305077211 */ /* 0x082fe400010f0eff */
[----:B------:R-:W-:Y:S01]  /*1c90*/  IADD3 R5, P2, PT, R11, R2, RZ ;  /* 0x000000020b057210 */ /* 0x000fe20007f5e0ff */
[----:B------:R0:W-:Y:S04]  /*1ca0*/  STL [R1+0x29c], R8 ;  /* 0x00029c0801007387 */ /* 0x0001e80000100800 */
[----:B------:R1:W-:Y:S04]  /*1cb0*/  STL [R1+0x288], R7 ;  /* 0x0002880701007387 */ /* 0x0003e80000100800 */
[----:B------:R2:W-:Y:S01]  /*1cc0*/  STL [R1+0x2a4], R5 ;  /* 0x0002a40501007387 */ /* 0x0005e20000100800 */
[----:B0-----:R-:W-:-:S02]  /*1cd0*/  LEA.HI.X.SX32 R8, R14, R3, 0x1, P4 ;  /* 0x000000030e087211 */ /* 0x001fc400020f0eff */
[----:B-1----:R-:W-:-:S03]  /*1ce0*/  IADD3 R7, P4, PT, R22, R2, RZ ;  /* 0x0000000216077210 */ /* 0x002fc60007f9e0ff */
[----:B------:R0:W-:Y:S01]  /*1cf0*/  STL [R1+0x28c], R8 ;  /* 0x00028c0801007387 */ /* 0x0001e20000100800 */
[----:B--2---:R-:W-:-:S03]  /*1d00*/  LEA.HI.X.SX32 R5, R24, R3, 0x1, P3 ;  /* 0x0000000318057211 */ /* 0x004fc600018f0eff */
[----:B------:R1:W-:Y:S04]  /*1d10*/  STL [R1+0x2ac], R7 ;  /* 0x0002ac0701007387 */ /* 0x0003e80000100800 */
[----:B------:R2:W-:Y:S01]  /*1d20*/  STL [R1+0x290], R5 ;  /* 0x0002900501007387 */ /* 0x0005e20000100800 */
[----:B0-----:R-:W-:Y:S02]  /*1d30*/  IADD3 R8, P3, PT, R4, R2, RZ ;  /* 0x0000000204087210 */ /* 0x001fe40007f7e0ff */
[----:B-1----:R-:W-:-:S03]  /*1d40*/  LEA.HI.X.SX32 R7, R10, R3, 0x1, P6 ;  /* 0x000000030a077211 */ /* 0x002fc600030f0eff */
[----:B------:R0:W-:Y:S01]  /*1d50*/  STL [R1+0x2b4], R8 ;  /* 0x0002b40801007387 */ /* 0x0001e20000100800 */
[----:B--2---:R-:W-:-:S03]  /*1d60*/  IADD3 R5, P6, PT, R6, R2, RZ ;  /* 0x0000000206057210 */ /* 0x004fc60007fde0ff */
[----:B------:R1:W-:Y:S04]  /*1d70*/  STL [R1+0x294], R7 ;  /* 0x0002940701007387 */ /* 0x0003e80000100800 */
[----:B------:R2:W-:Y:S01]  /*1d80*/  STL [R1+0x6c4], R5 ;  /* 0x0006c40501007387 */ /* 0x0005e20000100800 */
[----:B0-----:R-:W-:Y:S02]  /*1d90*/  LEA.HI.X.SX32 R8, R28, R3, 0x1, P5 ;  /* 0x000000031c087211 */ /* 0x001fe400028f0eff */
[----:B-1----:R-:W-:-:S03]  /*1da0*/  IADD3 R7, P5, PT, R13, R2, RZ ;  /* 0x000000020d077210 */ /* 0x002fc60007fbe0ff */
[----:B------:R0:W-:Y:S01]  /*1db0*/  STL [R1+0x298], R8 ;  /* 0x0002980801007387 */ /* 0x0001e20000100800 */
[----:B--2---:R-:W-:-:S03]  /*1dc0*/  LEA.HI.X.SX32 R5, R11, R3, 0x1, P2 ;  /* 0x000000030b057211 */ /* 0x004fc600010f0eff */
[----:B------:R1:W-:Y:S01]  /*1dd0*/  STL [R1+0x6c8], R7 ;  /* 0x0006c80701007387 */ /* 0x0003e20000100800 */
[----:B------:R-:W-:-:S03]  /*1de0*/  LEA.HI.X.SX32 R4, R4, R3, 0x1, P3 ;  /* 0x0000000304047211 */ /* 0x000fc600018f0eff */
[----:B------:R2:W-:Y:S01]  /*1df0*/  STL [R1+0x2a0], R5 ;  /* 0x0002a00501007387 */ /* 0x0005e20000100800 */
[----:B0-----:R-:W-:Y:S02]  /*1e00*/  IADD3 R8, P2, PT, R16, R2, RZ ;  /* 0x0000000210087210 */ /* 0x001fe40007f5e0ff */
[----:B-1----:R-:W-:-:S03]  /*1e10*/  LEA.HI.X.SX32 R7, R22, R3, 0x1, P4 ;  /* 0x0000000316077211 */ /* 0x002fc600020f0eff */
[----:B------:R-:W-:Y:S01]  /*1e20*/  STL [R1+0x6cc], R8 ;  /* 0x0006cc0801007387 */ /* 0x000fe20000100800 */
[----:B--2---:R-:W-:-:S03]  /*1e30*/  IADD3 R5, P4, PT, R15, R2, RZ ;  /* 0x000000020f057210 */ /* 0x004fc60007f9e0ff */
[----:B------:R0:W-:Y:S04]  /*1e40*/  STL [R1+0x2a8], R7 ;  /* 0x0002a80701007387 */ /* 0x0001e80000100800 */
[----:B------:R1:W-:Y:S04]  /*1e50*/  STL [R1+0x6d0], R5 ;  /* 0x0006d00501007387 */ /* 0x0003e80000100800 */
[----:B------:R2:W-:Y:S01]  /*1e60*/  STL [R1+0x2b0], R4 ;  /* 0x0002b00401007387 */ /* 0x0005e20000100800 */
[----:B0-----:R-:W-:Y:S02]  /*1e70*/  IADD3 R7, P3, PT, R25, R2, RZ ;  /* 0x0000000219077210 */ /* 0x001fe40007f7e0ff */
[----:B-1----:R-:W-:-:S03]  /*1e80*/  LEA.HI.X.SX32 R5, R6, R3, 0x1, P6 ;  /* 0x0000000306057211 */ /* 0x002fc600030f0eff */
[----:B------:R-:W-:Y:S01]  /*1e90*/  STL [R1+0x6d4], R7 ;  /* 0x0006d40701007387 */ /* 0x000fe20000100800 */
[----:B--2---:R-:W-:Y:S02]  /*1ea0*/  IADD3 R4, P6, PT, R27, R2, RZ ;  /* 0x000000021b047210 */ /* 0x004fe40007fde0ff */
[-C--:B------:R-:W-:Y:S01]  /*1eb0*/  LEA.HI.X.SX32 R2, R13, R3.reuse, 0x1, P5 ;  /* 0x000000030d027211 */ /* 0x080fe200028f0eff */
[----:B------:R0:W-:Y:S04]  /*1ec0*/  STL [R1+0x6c0], R5 ;  /* 0x0006c00501007387 */ /* 0x0001e80000100800 */
[----:B------:R1:W-:Y:S04]  /*1ed0*/  STL [R1+0x2cc], R4 ;  /* 0x0002cc0401007387 */ /* 0x0003e80000100800 */
[----:B------:R2:W-:Y:S01]  /*1ee0*/  STL [R1+0x2b8], R2 ;  /* 0x0002b80201007387 */ /* 0x0005e20000100800 */
[----:B0-----:R-:W-:-:S02]  /*1ef0*/  LEA.HI.X.SX32 R5, R16, R3, 0x1, P2 ;  /* 0x0000000310057211 */ /* 0x001fc400010f0eff */
[----:B-1----:R-:W-:-:S03]  /*1f00*/  LEA.HI.X.SX32 R4, R15, R3, 0x1, P4 ;  /* 0x000000030f047211 */ /* 0x002fc600020f0eff */
[----:B------:R-:W-:Y:S01]  /*1f10*/  STL [R1+0x2bc], R5 ;  /* 0x0002bc0501007387 */ /* 0x000fe20000100800 */
[----:B--2---:R-:W-:-:S03]  /*1f20*/  LEA.HI.X.SX32 R2, R25, R3, 0x1, P3 ;  /* 0x0000000319027211 */ /* 0x004fc600018f0eff */
[----:B------:R0:W-:Y:S01]  /*1f30*/  STL [R1+0x2c0], R4 ;  /* 0x0002c00401007387 */ /* 0x0001e20000100800 */
[----:B------:R-:W-:-:S03]  /*1f40*/  LEA.HI.X.SX32 R3, R27, R3, 0x1, P6 ;  /* 0x000000031b037211 */ /* 0x000fc600030f0eff */
[----:B------:R1:W-:Y:S01]  /*1f50*/  STL [R1+0x2c4], R2 ;  /* 0x0002c40201007387 */ /* 0x0003e20000100800 */
[----:B0-----:R-:W-:Y:S02]  /*1f60*/  LEA.HI.X.SX32 R4, R12, UR9, 0x1, P0 ;  /* 0x000000090c047c11 */ /* 0x001fe400080f0eff */
[----:B-1----:R-:W-:Y:S01]  /*1f70*/  LEA.HI.X.SX32 R2, R17, UR9, 0x1, P1 ;  /* 0x0000000911027c11 */ /* 0x002fe200088f0eff */
[----:B------:R0:W-:Y:S04]  /*1f80*/  STL [R1+0x2c8], R3 ;  /* 0x0002c80301007387 */ /* 0x0001e80000100800 */
[----:B------:R-:W-:Y:S04]  /*1f90*/  STL [R1+0x184], R2 ;  /* 0x0001840201007387 */ /* 0x000fe80000100800 */
[----:B------:R-:W-:Y:S04]  /*1fa0*/  STL [R1+0x18c], R4 ;  /* 0x00018c0401007387 */ /* 0x000fe80000100800 */
[----:B------:R-:W-:Y:S04]  /*1fb0*/  STL [R1+0x254], RZ ;  /* 0x000254ff01007387 */ /* 0x000fe80000100800 */
        /* <DEDUP_REMOVED lines=21> */
[----:B------:R-:W-:Y:S01]  /*2110*/  STL [R1+0xe4], RZ ;  /* 0x0000e4ff01007387 */ /* 0x000fe20000100800 */
[----:B------:R-:W-:-:S03]  /*2120*/  IADD3 R5, P4, PT, R20, UR17, RZ ;  /* 0x0000001114057c10 */ /* 0x000fc6000ff9e0ff */
[----:B------:R-:W-:Y:S01]  /*2130*/  STL [R1+0xe8], RZ ;  /* 0x0000e8ff01007387 */ /* 0x000fe20000100800 */
[----:B0-----:R-:W-:-:S03]  /*2140*/  IADD3 R3, P3, PT, R19, UR17, RZ ;  /* 0x0000001113037c10 */ /* 0x001fc6000ff7e0ff */
[----:B------:R-:W-:Y:S04]  /*2150*/  STL [R1+0xec], RZ ;  /* 0x0000ecff01007387 */ /* 0x000fe80000100800 */
[----:B------:R-:W-:Y:S04]  /*2160*/  STL [R1], RZ ;  /* 0x000000ff01007387 */ /* 0x000fe80000100800 */
[----:B------:R-:W-:Y:S04]  /*2170*/  STL [R1+0x4], RZ ;  /* 0x000004ff01007387 */ /* 0x000fe80000100800 */
[----:B------:R-:W-:Y:S04]  /*2180*/  STL [R1+0x8], RZ ;  /* 0x000008ff01007387 */ /* 0x000fe80000100800 */
[----:B------:R-:W-:Y:S04]  /*2190*/  STL [R1+0xc], RZ ;  /* 0x00000cff01007387 */ /* 0x000fe80000100800 */
[----:B------:R-:W-:Y:S04]  /*21a0*/  STL [R1+0xd0], RZ ;  /* 0x0000d0ff01007387 */ /* 0x000fe80000100800 */
[----:B------:R-:W-:Y:S04]  /*21b0*/  STL [R1+0xd4], RZ ;  /* 0x0000d4ff01007387 */ /* 0x000fe80000100800 */
[----:B------:R0:W-:Y:S04]  /*21c0*/  STL [R1+0x2d4], R5 ;  /* 0x0002d40501007387 */ /* 0x0001e80000100800 */
[----:B------:R1:W-:Y:S01]  /*21d0*/  STL [R1+0x2dc], R3 ;  /* 0x0002dc0301007387 */ /* 0x0003e20000100800 */
[----:B0-----:R-:W-:-:S02]  /*21e0*/  IADD3 R5, P2, PT, R20, UR13, RZ ;  /* 0x0000000d14057c10 */ /* 0x001fc4000ff5e0ff */
[----:B-1----:R-:W-:-:S03]  /*21f0*/  IADD3 R3, P1, PT, R19, UR13, RZ ;  /* 0x0000000d13037c10 */ /* 0x002fc6000ff3e0ff */
[----:B------:R0:W-:Y:S04]  /*2200*/  STL [R1+0x2e4], R5 ;  /* 0x0002e40501007387 */ /* 0x0001e80000100800 */
[----:B------:R1:W-:Y:S01]  /*2210*/  STL [R1+0x2ec], R3 ;  /* 0x0002ec0301007387 */ /* 0x0003e20000100800 */
[----:B0-----:R-:W-:Y:S02]  /*2220*/  IADD3 R5, P6, PT, R20, UR37, RZ ;  /* 0x0000002514057c10 */ /* 0x001fe4000ffde0ff */
[----:B-1----:R-:W-:-:S03]  /*2230*/  IADD3 R3, P5, PT, R19, UR37, RZ ;  /* 0x0000002513037c10 */ /* 0x002fc6000ffbe0ff */
[----:B------:R-:W-:Y:S01]  /*2240*/  STL [R1+0x2f4], R5 ;  /* 0x0002f40501007387 */ /* 0x000fe20000100800 */
[----:B------:R-:W-:-:S03]  /*2250*/  IADD3 R6, P0, PT, R20, UR33, RZ ;  /* 0x0000002114067c10 */ /* 0x000fc6000ff1e0ff */
[----:B------:R0:W-:Y:S04]  /*2260*/  STL [R1+0x2fc], R3 ;  /* 0x0002fc0301007387 */ /* 0x0001e80000100800 */
[----:B------:R-:W-:Y:S01]  /*2270*/  STL [R1+0x304], R6 ;  /* 0x0003040601007387 */ /* 0x000fe20000100800 */
[----:B0-----:R-:W-:Y:S02]  /*2280*/  IADD3.X R3, PT, PT, R4, UR76, RZ, P4, !PT ;  /* 0x0000004c04037c10 */ /* 0x001fe4000a7fe4ff */
        /* <DEDUP_REMOVED lines=13> */
[----:B------:R0:W-:Y:S01]  /*2360*/  STL [R1+0x2e8], R3 ;  /* 0x0002e80301007387 */ /* 0x0001e20000100800 */
[----:B------:R-:W-:-:S03]  /*2370*/  USHF.R.S32.HI UR17, URZ, 0x1f, UR33 ;  /* 0x0000001fff117899 */ /* 0x000fc60008011421 */
        /* <DEDUP_REMOVED lines=8> */
[----:B------:R-:W-:-:S03]  /*2400*/  UIMAD UR39, UR15, 0x38, URZ ;  /* 0x000000380f2778a4 */ /* 0x000fc6000f8e02ff */
[----:B------:R-:W-:Y:S01]  /*2410*/  STL [R1+0x334], R6 ;  /* 0x0003340601007387 */ /* 0x000fe20000100800 */
[----:B0-----:R-:W-:Y:S01]  /*2420*/  IADD3.X R3, PT, PT, R4, UR17, RZ, P0, !PT ;  /* 0x0000001104037c10 */ /* 0x001fe200087fe4ff */
[----:B------:R-:W-:Y:S01]  /*2430*/  USHF.R.S32.HI UR13, URZ, 0x1f, UR26 ;  /* 0x0000001fff0d7899 */ /* 0x000fe2000801141a */
        /* <DEDUP_REMOVED lines=186> */
[----:B------:R-:W-:Y:S02]  /*2fe0*/  USHF.L.U32 UR12, UR21, 0x6, URZ ;  /* 0x00000006150c7899 */ /* 0x000fe400080006ff */
[----:B------:R-:W-:Y:S01]  /*2ff0*/  UIMAD UR21, UR15, 0x25, URZ ;  /* 0x000000250f1578a4 */ /* 0x000fe2000f8e02ff */
        /* <DEDUP_REMOVED lines=33> */
[----:B------:R0:W-:Y:S01]  /*3210*/  STL [R1+0x460], R3 ;  /* 0x0004600301007387 */ /* 0x0001e20000100800 */
[----:B------:R-:W-:-:S03]  /*3220*/  USHF.R.S32.HI UR19, URZ, 0x1f, UR10 ;  /* 0x0000001fff137899 */ /* 0x000fc6000801140a */
[----:B------:R1:W-:Y:S01]  /*3230*/  STL [R1+0x49c], R5 ;  /* 0x00049c0501007387 */ /* 0x0003e20000100800 */
[----:B0-----:R-:W-:Y:S02]  /*3240*/  IADD3.X R3, PT, PT, R2, UR75, RZ, P2, !PT ;  /* 0x0000004b02037c10 */ /* 0x001fe400097fe4ff */
[----:B-1----:R-:W-:-:S03]  /*3250*/  IADD3.X R5, PT, PT, R4, UR18, RZ, P1, !PT ;  /* 0x0000001204057c10 */ /* 0x002fc60008ffe4ff */
[----:B------:R0:W-:Y:S01]  /*3260*/  STL [R1+0x468], R3 ;  /* 0x0004680301007387 */ /* 0x0001e20000100800 */
[----:B------:R-:W-:-:S03]  /*3270*/  USHF.R.S32.HI UR16, URZ, 0x1f, UR8 ;  /* 0x0000001fff107899 */ /* 0x000fc60008011408 */
[----:B------:R1:W-:Y:S01]  /*3280*/  STL [R1+0x470], R5 ;  /* 0x0004700501007387 */ /* 0x0003e20000100800 */
[----:B0-----:R-:W-:Y:S02]  /*3290*/  IADD3.X R3, PT, PT, R2, UR18, RZ, P6, !PT ;  /* 0x0000001202037c10 */ /* 0x001fe4000b7fe4ff */
[----:B-1----:R-:W-:-:S03]  /*32a0*/  IADD3.X R5, PT, PT, R4, UR19, RZ, P5, !PT ;  /* 0x0000001304057c10 */ /* 0x002fc6000affe4ff */
[----:B------:R0:W-:Y:S01]  /*32b0*/  STL [R1+0x478], R3 ;  /* 0x0004780301007387 */ /* 0x0001e20000100800 */
[----:B------:R-:W-:-:S03]  /*32c0*/  UIMAD UR9, UR15, 0x22, URZ ;  /* 0x000000220f0978a4 */ /* 0x000fc6000f8e02ff */
[----:B------:R1:W-:Y:S01]  /*32d0*/  STL [R1+0x480], R5 ;  /* 0x0004800501007387 */ /* 0x0003e20000100800 */
[----:B0-----:R-:W-:Y:S02]  /*32e0*/  IADD3.X R3, PT, PT, R2, UR19, RZ, P0, !PT ;  /* 0x0000001302037c10 */ /* 0x001fe400087fe4ff */
[----:B-1----:R-:W-:-:S03]  /*32f0*/  IADD3.X R5, PT, PT, R4, UR16, RZ, P4, !PT ;  /* 0x0000001004057c10 */ /* 0x002fc6000a7fe4ff */
[----:B------:R0:W-:Y:S01]  /*3300*/  STL [R1+0x488], R3 ;  /* 0x0004880301007387 */ /* 0x0001e20000100800 */
[----:B------:R-:W-:-:S03]  /*3310*/  UIMAD UR11, UR15, 0x21, URZ ;  /* 0x000000210f0b78a4 */ /* 0x000fc6000f8e02ff */
[----:B------:R1:W-:Y:S01]  /*3320*/  STL [R1+0x490], R5 ;  /* 0x0004900501007387 */ /* 0x0003e20000100800 */
[----:B0-----:R-:W-:Y:S02]  /*3330*/  IADD3.X R3, PT, PT, R2, UR16, RZ, P3, !PT ;  /* 0x0000001002037c10 */ /* 0x001fe40009ffe4ff */
[----:B-1----:R-:W-:-:S03]  /*3340*/  IADD3 R5, P1, PT, R20, UR9, RZ ;  /* 0x0000000914057c10 */ /* 0x002fc6000ff3e0ff */
[----:B------:R0:W-:Y:S04]  /*3350*/  STL [R1+0x498], R3 ;  /* 0x0004980301007387 */ /* 0x0001e80000100800 */
[----:B------:R-:W-:Y:S04]  /*3360*/  STL [R1+0xd8], RZ ;  /* 0x0000d8ff01007387 */ /* 0x000fe80000100800 */
[----:B------:R-:W-:Y:S01]  /*3370*/  STL [R1+0xdc], RZ ;  /* 0x0000dcff01007387 */ /* 0x000fe20000100800 */
[----:B0-----:R-:W-:-:S03]  /*3380*/  IADD3 R3, P0, PT, R19, UR9, RZ ;  /* 0x0000000913037c10 */ /* 0x001fc6000ff1e0ff */
[----:B------:R0:W-:Y:S04]  /*3390*/  STL [R1+0x4a4], R5 ;  /* 0x0004a40501007387 */ /* 0x0001e80000100800 */
[----:B------:R1:W-:Y:S01]  /*33a0*/  STL [R1+0x4ac], R3 ;  /* 0x0004ac0301007387 */ /* 0x0003e20000100800 */
[----:B0-----:R-:W-:Y:S02]  /*33b0*/  IADD3 R5, P6, PT, R20, UR11, RZ ;  /* 0x0000000b14057c10 */ /* 0x001fe4000ffde0ff */
[----:B-1----:R-:W-:-:S03]  /*33c0*/  IADD3 R3, P5, PT, R19, UR11, RZ ;  /* 0x0000000b13037c10 */ /* 0x002fc6000ffbe0ff */
[----:B------:R0:W-:Y:S01]  /*33d0*/  STL [R1+0x4b4], R5 ;  /* 0x0004b40501007387 */ /* 0x0001e20000100800 */
[----:B------:R-:W-:-:S03]  /*33e0*/  LOP3.LUT R6, R0, 0x110, RZ, 0x3c, !PT ;  /* 0x0000011000067812 */ /* 0x000fc600078e3cff */
[----:B------:R1:W-:Y:S01]  /*33f0*/  STL [R1+0x4bc], R3 ;  /* 0x0004bc0301007387 */ /* 0x0003e20000100800 */
[C---:B------:R-:W-:Y:S02]  /*3400*/  LOP3.LUT R6, R0.reuse, 0x40, RZ, 0x3c, !PT ;  /* 0x0000004000067812 */ /* 0x040fe400078e3cff */
[C---:B0-----:R-:W-:Y:S02]  /*3410*/  LOP3.LUT R5, R0.reuse, 0x20, RZ, 0x3c, !PT ;  /* 0x0000002000057812 */ /* 0x041fe400078e3cff */
[----:B-1----:R-:W-:-:S03]  /*3420*/  LOP3.LUT R3, R0, 0x130, RZ, 0x3c, !PT ;  /* 0x0000013000037812 */ /* 0x002fc600078e3cff */
[----:B------:R0:W-:Y:S01]  /*3430*/  STL [R1+0x738], R5 ;  /* 0x0007380501007387 */ /* 0x0001e20000100800 */
[----:B------:R-:W-:-:S03]  /*3440*/  USHF.L.U32 UR41, UR15, 0x5, URZ ;  /* 0x000000050f297899 */ /* 0x000fc600080006ff */
[----:B------:R1:W-:Y:S01]  /*3450*/  STL [R1+0x734], R3 ;  /* 0x0007340301007387 */ /* 0x0003e20000100800 */
[----:B------:R-:W-:Y:S01]  /*3460*/  UIMAD UR42, UR15, 0x1f, URZ ;  /* 0x0000001f0f2a78a4 */ /* 0x000fe2000f8e02ff */
[C---:B0-----:R-:W-:Y:S02]  /*3470*/  LOP3.LUT R5, R0.reuse, 0x150, RZ, 0x3c, !PT ;  /* 0x0000015000057812 */ /* 0x041fe400078e3cff */
[----:B------:R0:W-:Y:S01]  /*3480*/  STL [R1+0x730], R6 ;  /* 0x0007300601007387 */ /* 0x0001e20000100800 */
[----:B-1----:R-:W-:-:S03]  /*3490*/  LOP3.LUT R3, R0, 0x60, RZ, 0x3c, !PT ;  /* 0x0000006000037812 */ /* 0x002fc600078e3cff */
[----:B------:R1:W-:Y:S01]  /*34a0*/  STL [R1+0x72c], R5 ;  /* 0x00072c0501007387 */ /* 0x0003e20000100800 */
[----:B------:R-:W-:-:S03]  /*34b0*/  USHF.R.S32.HI UR74, URZ, 0x1f, UR9 ;  /* 0x0000001fff4a7899 */ /* 0x000fc60008011409 */
[----:B------:R2:W-:Y:S01]  /*34c0*/  STL [R1+0x728], R3 ;  /* 0x0007280301007387 */ /* 0x0005e20000100800 */
[----:B0-----:R-:W-:Y:S02]  /*34d0*/  LOP3.LUT R6, R0, 0x170, RZ, 0x3c, !PT ;  /* 0x0000017000067812 */ /* 0x001fe400078e3cff */
[----:B-1----:R-:W-:-:S03]  /*34e0*/  IADD3 R5, P4, PT, R20, UR41, RZ ;  /* 0x0000002914057c10 */ /* 0x002fc6000ff9e0ff */
[----:B------:R0:W-:Y:S01]  /*34f0*/  STL [R1+0x724], R6 ;  /* 0x0007240601007387 */ /* 0x0001e20000100800 */
[----:B--2---:R-:W-:-:S03]  /*3500*/  IADD3 R3, P3, PT, R19, UR41, RZ ;  /* 0x0000002913037c10 */ /* 0x004fc6000ff7e0ff */
[----:B------:R1:W-:Y:S01]  /*3510*/  STL [R1+0x4c4], R5 ;  /* 0x0004c40501007387 */ /* 0x0003e20000100800 */
[----:B------:R-:W-:Y:S02]  /*3520*/  UIMAD UR71, UR15, 0x1e, URZ ;  /* 0x0000001e0f4778a4 */ /* 0x000fe4000f8e02ff */
[----:B------:R-:W-:Y:S01]  /*3530*/  USHF.R.S32.HI UR22, URZ, 0x1f, UR11 ;  /* 0x0000001fff167899 */ /* 0x000fe2000801140b */
[----:B------:R2:W-:Y:S01]  /*3540*/  STL [R1+0x4cc], R3 ;  /* 0x0004cc0301007387 */ /* 0x0005e20000100800 */
[----:B0-----:R-:W-:Y:S02]  /*3550*/  IADD3 R6, P2, PT, R20, UR42, RZ ;  /* 0x0000002a14067c10 */ /* 0x001fe4000ff5e0ff */
[----:B-1----:R-:W-:-:S03]  /*3560*/  IADD3.X R5, PT, PT, R4, UR74, RZ, P1, !PT ;  /* 0x0000004a04057c10 */ /* 0x002fc60008ffe4ff */
[----:B------:R0:W-:Y:S01]  /*3570*/  STL [R1+0x4d4], R6 ;  /* 0x0004d40601007387 */ /* 0x0001e20000100800 */
[----:B--2---:R-:W-:-:S03]  /*3580*/  IADD3 R3, P1, PT, R19, UR42, RZ ;  /* 0x0000002a13037c10 */ /* 0x004fc6000ff3e0ff */
[----:B------:R1:W-:Y:S01]  /*3590*/  STL [R1+0x4a0], R5 ;  /* 0x0004a00501007387 */ /* 0x0003e20000100800 */
[----:B------:R-:W-:-:S03]  /*35a0*/  UIMAD UR70, UR15, 0x1d, URZ ;  /* 0x0000001d0f4678a4 */ /* 0x000fc6000f8e02ff */
[----:B------:R2:W-:Y:S01]  /*35b0*/  STL [R1+0x4dc], R3 ;  /* 0x0004dc0301007387 */ /* 0x0005e20000100800 */
[----:B0-----:R-:W-:Y:S02]  /*35c0*/  IADD3.X R6, PT, PT, R2, UR74, RZ, P0, !PT ;  /* 0x0000004a02067c10 */ /* 0x001fe400087fe4ff */
[----:B-1----:R-:W-:-:S03]  /*35d0*/  IADD3 R5, P0, PT, R20, UR71, RZ ;  /* 0x0000004714057c10 */ /* 0x002fc6000ff1e0ff */
[----:B------:R0:W-:Y:S01]  /*35e0*/  STL [R1+0x4a8], R6 ;  /* 0x0004a80601007387 */ /* 0x0001e20000100800 */
[----:B--2---:R-:W-:Y:S01]  /*35f0*/  IADD3.X R3, PT, PT, R4, UR22, RZ, P6, !PT ;  /* 0x0000001604037c10 */ /* 0x004fe2000b7fe4ff */
[----:B------:R-:W-:Y:S02]  /*3600*/  USHF.R.S32.HI UR14, URZ, 0x1f, UR41 ;  /* 0x0000001fff0e7899 */ /* 0x000fe40008011429 */
[----:B------:R1:W-:Y:S01]  /*3610*/  STL [R1+0x4e4], R5 ;  /* 0x0004e40501007387 */ /* 0x0003e20000100800 */
[----:B0-----:R-:W-:-:S03]  /*3620*/  IADD3 R6, P6, PT, R19, UR71, RZ ;  /* 0x0000004713067c10 */ /* 0x001fc6000ffde0ff */
[----:B------:R0:W-:Y:S01]  /*3630*/  STL [R1+0x4b0], R3 ;  /* 0x0004b00301007387 */ /* 0x0001e20000100800 */
[----:B-1----:R-:W-:-:S03]  /*3640*/  IADD3.X R5, PT, PT, R2, UR22, RZ, P5, !PT ;  /* 0x0000001602057c10 */ /* 0x002fc6000affe4ff */
[----:B------:R1:W-:Y:S01]  /*3650*/  STL [R1+0x4ec], R6 ;  /* 0x0004ec0601007387 */ /* 0x0003e20000100800 */
[----:B------:R-:W-:Y:S01]  /*3660*/  UIMAD UR69, UR15, 0x1c, URZ ;  /* 0x0000001c0f4578a4 */ /* 0x000fe2000f8e02ff */
[----:B0-----:R-:W-:Y:S02]  /*3670*/  IADD3 R3, P5, PT, R20, UR70, RZ ;  /* 0x0000004614037c10 */ /* 0x001fe4000ffbe0ff */
[----:B------:R0:W-:Y:S01]  /*3680*/  STL [R1+0x4b8], R5 ;  /* 0x0004b80501007387 */ /* 0x0001e20000100800 */
[----:B------:R-:W-:Y:S01]  /*3690*/  USHF.R.S32.HI UR40, URZ, 0x1f, UR42 ;  /* 0x0000001fff287899 */ /* 0x000fe2000801142a */
[----:B-1----:R-:W-:Y:S02]  /*36a0*/  IADD3.X R6, PT, PT, R4, UR14, RZ, P4, !PT ;  /* 0x0000000e04067c10 */ /* 0x002fe4000a7fe4ff */
        /* <DEDUP_REMOVED lines=13> */
[----:B------:R-:W-:Y:S01]  /*3780*/  UIMAD UR67, UR15, 0x1a, URZ ;  /* 0x0000001a0f4378a4 */ /* 0x000fe2000f8e02ff */
[----:B-1----:R-:W-:Y:S02]  /*3790*/  IADD3.X R6, PT, PT, R2, UR40, RZ, P1, !PT ;  /* 0x0000002802067c10 */ /* 0x002fe40008ffe4ff */
[----:B------:R1:W-:Y:S01]  /*37a0*/  STL [R1+0x50c], R3 ;  /* 0x00050c0301007387 */ /* 0x0003e20000100800 */
[----:B0-----:R-:W-:-:S03]  /*37b0*/  IADD3 R5, P1, PT, R20, UR68, RZ ;  /* 0x0000004414057c10 */ /* 0x001fc6000ff3e0ff */
        /* <DEDUP_REMOVED lines=98> */
[----:B------:R-:W-:Y:S01]  /*3de0*/  USHF.L.U32 UR57, UR15, 0x4, URZ ;  /* 0x000000040f397899 */ /* 0x000fe200080006ff */
        /* <DEDUP_REMOVED lines=77> */
[----:B------:R-:W-:Y:S01]  /*42c0*/  USHF.L.U32 UR49, UR15, 0x3, URZ ;  /* 0x000000030f317899 */ /* 0x000fe200080006ff */
        /* <DEDUP_REMOVED lines=71> */
[----:B------:R-:W-:Y:S01]  /*4740*/  USHF.R.S32.HI UR19, URZ, 0x1f, UR45 ;  /* 0x0000001fff137899 */ /* 0x000fe2000801142d */
[----:B0-----:R-:W-:Y:S02]  /*4750*/  IADD3 R3, P0, PT, R20, UR43, RZ ;  /* 0x0000002b14037c10 */ /* 0x001fe4000ff1e0ff */
[----:B------:R0:W-:Y:S01]  /*4760*/  STL [R1+0x668], R5 ;  /* 0x0006680501007387 */ /* 0x0001e20000100800 */
[----:B-1----:R-:W-:-:S03]  /*4770*/  IADD3.X R6, PT, PT, R4, UR18, RZ, P6, !PT ;  /* 0x0000001204067c10 */ /* 0x002fc6000b7fe4ff */
        /* <DEDUP_REMOVED lines=10> */
[----:B------:R-:W-:Y:S01]  /*4820*/  USHF.R.S32.HI UR77, URZ, 0x1f, UR43 ;  /* 0x0000001fff4d7899 */ /* 0x000fe2000801142b */
[----:B0-----:R-:W-:Y:S02]  /*4830*/  IADD3 R3, P4, PT, R19, UR15, RZ ;  /* 0x0000000f13037c10 */ /* 0x001fe4000ff9e0ff */
[----:B------:R0:W-:Y:S01]  /*4840*/  STL [R1+0x680], R5 ;  /* 0x0006800501007387 */ /* 0x0001e20000100800 */
[----:B------:R-:W-:Y:S01]  /*4850*/  USHF.R.S32.HI UR73, URZ, 0x1f, UR15 ;  /* 0x0000001fff497899 */ /* 0x000fe2000801140f */
[----:B-1----:R-:W-:Y:S02]  /*4860*/  IADD3.X R6, PT, PT, R2, UR19, RZ, P3, !PT ;  /* 0x0000001302067c10 */ /* 0x002fe40009ffe4ff */
[----:B------:R1:W-:Y:S01]  /*4870*/  STL [R1+0x6bc], R3 ;  /* 0x0006bc0301007387 */ /* 0x0003e20000100800 */
[----:B0-----:R-:W-:-:S03]  /*4880*/  IADD3.X R5, PT, PT, R4, UR16, RZ, P2, !PT ;  /* 0x0000001004057c10 */ /* 0x001fc600097fe4ff */
[----:B------:R0:W-:Y:S01]  /*4890*/  STL [R1+0x688], R6 ;  /* 0x0006880601007387 */ /* 0x0001e20000100800 */
[----:B-1----:R-:W-:-:S03]  /*48a0*/  IADD3.X R3, PT, PT, R2, UR16, RZ, P1, !PT ;  /* 0x0000001002037c10 */ /* 0x002fc60008ffe4ff */
[----:B------:R1:W-:Y:S01]  /*48b0*/  STL [R1+0x690], R5 ;  /* 0x0006900501007387 */ /* 0x0003e20000100800 */
[----:B0-----:R-:W-:-:S03]  /*48c0*/  IADD3.X R6, PT, PT, R4, UR77, RZ, P0, !PT ;  /* 0x0000004d04067c10 */ /* 0x001fc600087fe4ff */
[----:B------:R0:W-:Y:S01]  /*48d0*/  STL [R1+0x698], R3 ;  /* 0x0006980301007387 */ /* 0x0001e20000100800 */
[C---:B-1----:R-:W-:Y:S02]  /*48e0*/  IADD3.X R5, PT, PT, R2.reuse, UR77, RZ, P6, !PT ;  /* 0x0000004d02057c10 */ /* 0x042fe4000b7fe4ff */
[----:B------:R-:W-:Y:S01]  /*48f0*/  IADD3.X R2, PT, PT, R2, UR73, RZ, P4, !PT ;  /* 0x0000004902027c10 */ /* 0x000fe2000a7fe4ff */
[----:B------:R1:W-:Y:S01]  /*4900*/  STL [R1+0x6a0], R6 ;  /* 0x0006a00601007387 */ /* 0x0003e20000100800 */
[----:B0-----:R-:W-:-:S03]  /*4910*/  IADD3.X R3, PT, PT, R4, UR73, RZ, P5, !PT ;  /* 0x0000004904037c10 */ /* 0x001fc6000affe4ff */
[----:B------:R1:W-:Y:S04]  /*4920*/  STL [R1+0x6a8], R5 ;  /* 0x0006a80501007387 */ /* 0x0003e80000100800 */
[----:B------:R1:W-:Y:S04]  /*4930*/  STL [R1+0x6b8], R2 ;  /* 0x0006b80201007387 */ /* 0x0003e80000100800 */
[----:B------:R1:W-:Y:S01]  /*4940*/  STL [R1+0x6b0], R3 ;  /* 0x0006b00301007387 */ /* 0x0003e20000100800 */
[----:B------:R-:W-:-:S04]  /*4950*/  USHF.R.S32.HI UR72, URZ, 0x1f, UR5 ;  /* 0x0000001fff487899 */ /* 0x000fc80008011405 */
[----:B------:R-:W-:Y:S02]  /*4960*/  ULEA.HI UR5, UR72, UR5, URZ, 0x6 ;  /* 0x0000000548057291 */ /* 0x000fe4000f8f30ff */
[----:B------:R-:W-:Y:S02]  /*4970*/  USHF.L.U32 UR72, UR15, 0x6, URZ ;  /* 0x000000060f487899 */ /* 0x000fe400080006ff */
[----:B------:R-:W-:Y:S02]  /*4980*/  USHF.R.S32.HI UR5, URZ, 0x6, UR5 ;  /* 0x00000006ff057899 */ /* 0x000fe40008011405 */
[----:B------:R-:W-:Y:S02]  /*4990*/  USHF.R.S32.HI UR9, URZ, 0x1f, UR72 ;  /* 0x0000001fff097899 */ /* 0x000fe40008011448 */
[----:B-1----:R-:W-:-:S12]  /*49a0*/  USHF.R.S32.HI UR11, URZ, 0x1f, UR12 ;  /* 0x0000001fff0b7899 */ /* 0x002fd8000801140c */
.L_x_2:
[----:B0-----:R-:W2:Y:S01]  /*49b0*/  LDL R5, [R1+0x184] ;  /* 0x0001840001057983 */ /* 0x001ea20000100800 */
[----:B------:R-:W0:Y:S03]  /*49c0*/  LDC R2, c[0x0][0x3a0] ;  /* 0x0000e800ff027b82 */ /* 0x000e260000000800 */
[----:B--2---:R1:W-:Y:S04]  /*49d0*/  STL [R1+0xaa8], R5 ;  /* 0x000aa80501007387 */ /* 0x0043e80000100800 */
[----:B------:R-:W2:Y:S04]  /*49e0*/  LDL R4, [R1+0x188] ;  /* 0x0001880001047983 */ /* 0x000ea80000100800 */
[----:B-1----:R-:W0:Y:S04]  /*49f0*/  LDL R5, [R1+0x254] ;  /* 0x0002540001057983 */ /* 0x002e280000100800 */
[----:B------:R-:W-:Y:S04]  /*4a00*/  STL [R1+0x9a8], R14 ;  /* 0x0009a80e01007387 */ /* 0x000fe80000100800 */
        /* <DEDUP_REMOVED lines=66> */
[----:B------:R1:W-:Y:S04]  /*4e30*/  STL [R1+0xaa4], R12 ;  /* 0x000aa40c01007387 */ /* 0x0003e80000100800 */
        /* <DEDUP_REMOVED lines=21> */
[----:B------:R-:W-:Y:S01]  /*4f90*/  STL [R1+0x940], R21 ;  /* 0x0009401501007387 */ /* 0x000fe20000100800 */
[----:B0-----:R-:W-:-:S03]  /*4fa0*/  IMAD R2, R5, -0x40, R2 ;  /* 0xffffffc005027824 */ /* 0x001fc600078e0202 */
[----:B------:R-:W-:Y:S04]  /*4fb0*/  STL [R1+0x93c], R22 ;  /* 0x00093c1601007387 */ /* 0x000fe80000100800 */
[----:B------:R-:W-:Y:S04]  /*4fc0*/  STL [R1+0x938], R23 ;  /* 0x0009381701007387 */ /* 0x000fe80000100800 */
[----:B------:R-:W-:Y:S04]  /*4fd0*/  STL [R1+0x934], R24 ;  /* 0x0009341801007387 */ /* 0x000fe80000100800 */
[----:B-----5:R-:W-:Y:S04]  /*4fe0*/  STL [R1+0x8d0], R0 ;  /* 0x0008d00001007387 */ /* 0x020fe80000100800 */
[----:B------:R-:W2:Y:S01]  /*4ff0*/  LDL.LU R5, [R1+0xaa8] ;  /* 0x000aa80001057983 */ /* 0x000ea20000300800 */
[----:B------:R-:W-:-:S02]  /*5000*/  ISETP.GT.AND P0, PT, R2, RZ, PT ;  /* 0x000000ff0200720c */ /* 0x000fc40003f04270 */
[----:B-1----:R-:W-:-:S11]  /*5010*/  PRMT R12, RZ, 0x7610, R12 ;  /* 0x00007610ff0c7816 */ /* 0x002fd6000000000c */
[----:B--2---:R-:W2:Y:S04]  /*5020*/  @P0 LDG.E.U8 R12, desc[UR6][R4.64] ;  /* 0x00000006040c0981 */ /* 0x004ea8000c1e1100 */
[----:B--2---:R0:W-:Y:S04]  /*5030*/  STL [R1+0x228], R12 ;  /* 0x0002280c01007387 */ /* 0x0041e80000100800 */
[----:B0-----:R-:W2:Y:S04]  /*5040*/  LDL.LU R12, [R1+0xaa4] ;  /* 0x000aa400010c7983 */ /* 0x001ea80000300800 */
[----:B------:R-:W3:Y:S04]  /*5050*/  LDL R4, [R1+0x18c] ;  /* 0x00018c0001047983 */ /* 0x000ee80000100800 */
[----:B------:R-:W3:Y:S01]  /*5060*/  LDL R5, [R1+0x190] ;  /* 0x0001900001057983 */ /* 0x000ee20000100800 */
[----:B------:R-:W-:-:S02]  /*5070*/  PRMT R14, RZ, 0x7610, R14 ;  /* 0x00007610ff0e7816 */ /* 0x000fc4000000000e */
[----:B---3--:R-:W-:-:S04]  /*5080*/  @P0 LOP3.LUT R5, R5, R4, RZ, 0x3c, !PT ;  /* 0x0000000405050212 */ /* 0x008fc800078e3cff */
[----:B------:R-:W-:-:S04]  /*5090*/  @P0 LOP3.LUT R4, R5, R4, RZ, 0x3c, !PT ;  /* 0x0000000405040212 */ /* 0x000fc800078e3cff */
[----:B------:R-:W-:-:S05]  /*50a0*/  @P0 LOP3.LUT R5, R5, R4, RZ, 0x3c, !PT ;  /* 0x0000000405050212 */ /* 0x000fca00078e3cff */
[----:B------:R-:W3:Y:S01]  /*50b0*/  @P0 LDG.E.U8 R14, desc[UR6][R4.64] ;  /* 0x00000006040e0981 */ /* 0x000ee2000c1e1100 */
[----:B------:R-:W-:-:S03]  /*50c0*/  ISETP.GT.AND P1, PT, R2, 0x1, PT ;  /* 0x000000010200780c */ /* 0x000fc60003f24270 */
[----:B---3--:R0:W-:Y:S04]  /*50d0*/  STL [R1+0x224], R14 ;  /* 0x0002240e01007387 */ /* 0x0081e80000100800 */
[----:B0-----:R-:W3:Y:S04]  /*50e0*/  LDL.LU R14, [R1+0xaa0] ;  /* 0x000aa000010e7983 */ /* 0x001ee80000300800 */
[----:B------:R-:W4:Y:S04]  /*50f0*/  LDL R4, [R1+0x6b8] ;  /* 0x0006b80001047983 */ /* 0x000f280000100800 */
[----:B------:R-:W4:Y:S01]  /*5100*/  LDL R5, [R1+0x6bc] ;  /* 0x0006bc0001057983 */ /* 0x000f220000100800 */
[----:B--2---:R-:W-:-:S02]  /*5110*/  PRMT R12, RZ, 0x7610, R12 ;  /* 0x00007610ff0c7816 */ /* 0x004fc4000000000c */
[----:B----4-:R-:W-:-:S04]  /*5120*/  @P1 LOP3.LUT R5, R5, R4, RZ, 0x3c, !PT ;  /* 0x0000000405051212 */ /* 0x010fc800078e3cff */
[----:B------:R-:W-:-:S04]  /*5130*/  @P1 LOP3.LUT R4, R5, R4, RZ, 0x3c, !PT ;  /* 0x0000000405041212 */ /* 0x000fc800078e3cff */
[----:B------:R-:W-:-:S05]  /*5140*/  @P1 LOP3.LUT R5, R5, R4, RZ, 0x3c, !PT ;  /* 0x0000000405051212 */ /* 0x000fca00078e3cff */
[----:B------:R-:W2:Y:S04]  /*5150*/  @P1 LDG.E.U8 R12, desc[UR6][R4.64] ;  /* 0x00000006040c1981 */ /* 0x000ea8000c1e1100 */
[----:B--2---:R0:W-:Y:S04]  /*5160*/  STL [R1+0x220], R12 ;  /* 0x0002200c01007387 */ /* 0x0041e80000100800 */
[----:B0-----:R-:W2:Y:S04]  /*5170*/  LDL.LU R12, [R1+0xa9c] ;  /* 0x000a9c00010c7983 */ /* 0x001ea80000300800 */
[----:B------:R-:W4:Y:S04]  /*5180*/  LDL R4, [R1+0x6b0] ;  /* 0x0006b00001047983 */ /* 0x000f280000100800 */
[----:B------:R-:W4:Y:S01]  /*5190*/  LDL R5, [R1+0x6b4] ;  /* 0x0006b40001057983 */ /* 0x000f220000100800 */
[----:B---3--:R-:W-:-:S02]  /*51a0*/  PRMT R14, RZ, 0x7610, R14 ;  /* 0x00007610ff0e7816 */ /* 0x008fc4000000000e */
[----:B----4-:R-:W-:-:S04]  /*51b0*/  @P1 LOP3.LUT R5, R5, R4, RZ, 0x3c, !PT ;  /* 0x0000000405051212 */ /* 0x010fc800078e3cff */
        /* <DEDUP_REMOVED lines=591> */
[----:B------:R0:W3:Y:S04]  /*76b0*/  @P2 LDG.E.U8 R14, desc[UR6][R4.64] ;  /* 0x00000006040e2981 */ /* 0x0000e8000c1e1100 */
[----:B------:R-:W0:Y:S04]  /*76c0*/  LDL R4, [R1+0x4b8] ;  /* 0x0004b80001047983 */ /* 0x000e280000100800 */
[----:B------:R-:W0:Y:S01]  /*76d0*/  LDL R5, [R1+0x4bc] ;  /* 0x0004bc0001057983 */ /* 0x000e220000100800 */
[----:B------:R-:W-:Y:S02]  /*76e0*/  ISETP.GT.AND P0, PT, R2, 0x21, PT ;  /* 0x000000210200780c */ /* 0x000fe40003f04270 */
[----:B--2---:R-:W-:-:S11]  /*76f0*/  PRMT R12, RZ, 0x7610, R12 ;  /* 0x00007610ff0c7816 */ /* 0x004fd6000000000c */
[----:B0-----:R-:W-:-:S04]  /*7700*/  @P0 LOP3.LUT R5, R5, R4, RZ, 0x3c, !PT ;  /* 0x0000000405050212 */ /* 0x001fc800078e3cff */
[----:B------:R-:W-:-:S04]  /*7710*/  @P0 LOP3.LUT R4, R5, R4, RZ, 0x3c, !PT ;  /* 0x0000000405040212 */ /* 0x000fc800078e3cff */
[----:B------:R-:W-:-:S05]  /*7720*/  @P0 LOP3.LUT R5, R5, R4, RZ, 0x3c, !PT ;  /* 0x0000000405050212 */ /* 0x000fca00078e3cff */
[----:B------:R-:W2:Y:S04]  /*7730*/  @P0 LDG.E.U8 R12, desc[UR6][R4.64] ;  /* 0x00000006040c0981 */ /* 0x000ea8000c1e1100 */
[----:B---3--:R0:W-:Y:S04]  /*7740*/  STL [R1+0x114], R14 ;  /* 0x0001140e01007387 */ /* 0x0081e80000100800 */
[----:B0-----:R-:W3:Y:S04]  /*7750*/  LDL R14, [R1+0x49c] ;  /* 0x00049c00010e7983 */ /* 0x001ee80000100800 */
[----:B--2---:R0:W-:Y:S04]  /*7760*/  STL [R1+0x110], R12 ;  /* 0x0001100c01007387 */ /* 0x0041e80000100800 */
[----:B0-----:R-:W2:Y:S04]  /*7770*/  LDL.LU R12, [R1+0x9a0] ;  /* 0x0009a000010c7983 */ /* 0x001ea80000300800 */
[----:B------:R-:W4:Y:S04]  /*7780*/  LDL R4, [R1+0x4b0] ;  /* 0x0004b00001047983 */ /* 0x000f280000100800 */
[----:B------:R-:W4:Y:S01]  /*7790*/  LDL R5, [R1+0x4b4] ;  /* 0x0004b40001057983 */ /* 0x000f220000100800 */
[----:B------:R-:W-:-:S02]  /*77a0*/  PRMT R10, RZ, 0x7610, R10 ;  /* 0x00007610ff0a7816 */ /* 0x000fc4000000000a */
[----:B----4-:R-:W-:-:S04]  /*77b0*/  @P0 LOP3.LUT R5, R5, R4, RZ, 0x3c, !PT ;  /* 0x0000000405050212 */ /* 0x010fc800078e3cff */
[----:B------:R-:W-:-:S04]  /*77c0*/  @P0 LOP3.LUT R4, R5, R4, RZ, 0x3c, !PT ;  /* 0x0000000405040212 */ /* 0x000fc800078e3cff */
[----:B------:R-:W-:-:S05]  /*77d0*/  @P0 LOP3.LUT R5, R5, R4, RZ, 0x3c, !PT ;  /* 0x0000000405050212 */ /* 0x000fca00078e3cff */
[----:B------:R-:W4:Y:S01]  /*77e0*/  @P0 LDG.E.U8 R10, desc[UR6][R4.64] ;  /* 0x00000006040a0981 */ /* 0x000f22000c1e1100 */
[----:B------:R-:W-:-:S03]  /*77f0*/  ISETP.GT.AND P1, PT, R2, 0x22, PT ;  /* 0x000000220200780c */ /* 0x000fc60003f24270 */
[----:B----4-:R0:W-:Y:S04]  /*7800*/  STL [R1+0x10c], R10 ;  /* 0x00010c0a01007387 */ /* 0x0101e80000100800 */
[----:B0-----:R-:W4:Y:S04]  /*7810*/  LDL.LU R10, [R1+0x99c] ;  /* 0x00099c00010a7983 */ /* 0x001f280000300800 */
[----:B------:R-:W3:Y:S04]  /*7820*/  LDL R4, [R1+0x4a8] ;  /* 0x0004a80001047983 */ /* 0x000ee80000100800 */
[----:B------:R-:W3:Y:S01]  /*7830*/  LDL R5, [R1+0x4ac] ;  /* 0x0004ac0001057983 */ /* 0x000ee20000100800 */
[----:B--2---:R-:W-:-:S02]  /*7840*/  PRMT R12, RZ, 0x7610, R12 ;  /* 0x00007610ff0c7816 */ /* 0x004fc4000000000c */
[----:B---3--:R-:W-:-:S04]  /*7850*/  @P1 LOP3.LUT R5, R5, R4, RZ, 0x3c, !PT ;  /* 0x0000000405051212 */ /* 0x008fc800078e3cff */
[----:B------:R-:W-:-:S04]  /*7860*/  @P1 LOP3.LUT R4, R5, R4, RZ, 0x3c, !PT ;  /* 0x0000000405041212 */ /* 0x000fc800078e3cff */
[----:B------:R-:W-:-:S05]  /*7870*/  @P1 LOP3.LUT R5, R5, R4, RZ, 0x3c, !PT ;  /* 0x0000000405051212 */ /* 0x000fca00078e3cff */
[----:B------:R-:W2:Y:S04]  /*7880*/  @P1 LDG.E.U8 R12, desc[UR6][R4.64] ;  /* 0x00000006040c1981 */ /* 0x000ea8000c1e1100 */
[----:B--2---:R0:W-:Y:S04]  /*7890*/  STL [R1+0x108], R12 ;  /* 0x0001080c01007387 */ /* 0x0041e80000100800 */
[----:B0-----:R-:W2:Y:S04]  /*78a0*/  LDL.LU R12, [R1+0x998] ;  /* 0x00099800010c7983 */ /* 0x001ea80000300800 */
[----:B------:R-:W3:Y:S04]  /*78b0*/  LDL R4, [R1+0x4a0] ;  /* 0x0004a00001047983 */ /* 0x000ee80000100800 */
[----:B------:R-:W3:Y:S01]  /*78c0*/  LDL R5, [R1+0x4a4] ;  /* 0x0004a40001057983 */ /* 0x000ee20000100800 */
[----:B----4-:R-:W-:-:S02]  /*78d0*/  PRMT R10, RZ, 0x7610, R10 ;  /* 0x00007610ff0a7816 */ /* 0x010fc4000000000a */
[----:B---3--:R-:W-:-:S04]  /*78e0*/  @P1 LOP3.LUT R5, R5, R4, RZ, 0x3c, !PT ;  /* 0x0000000405051212 */ /* 0x008fc800078e3cff */
[----:B------:R-:W-:-:S04]  /*78f0*/  @P1 LOP3.LUT R4, R5, R4, RZ, 0x3c, !PT ;  /* 0x0000000405041212 */ /* 0x000fc800078e3cff */
[----:B------:R-:W-:-:S05]  /*7900*/  @P1 LOP3.LUT R5, R5, R4, RZ, 0x3c, !PT ;  /* 0x0000000405051212 */ /* 0x000fca00078e3cff */
[----:B------:R-:W3:Y:S01]  /*7910*/  @P1 LDG.E.U8 R10, desc[UR6][R4.64] ;  /* 0x00000006040a1981 */ /* 0x000ee2000c1e1100 */
[----:B------:R-:W-:Y:S02]  /*7920*/  ISETP.GT.AND P2, PT, R2, 0x23, PT ;  /* 0x000000230200780c */ /* 0x000fe40003f44270 */
[----:B--2---:R-:W-:Y:S01]  /*7930*/  PRMT R12, RZ, 0x7610, R12 ;  /* 0x00007610ff0c7816 */ /* 0x004fe2000000000c */
[----:B---3--:R0:W-:Y:S04]  /*7940*/  STL [R1+0x104], R10 ;  /* 0x0001040a01007387 */ /* 0x0081e80000100800 */
[----:B0-----:R-:W2:Y:S04]  /*7950*/  LDL.LU R10, [R1+0x994] ;  /* 0x00099400010a7983 */ /* 0x001ea80000300800 */
[----:B------:R-:W3:Y:S02]  /*7960*/  LDL R5, [R1+0x498] ;  /* 0x0004980001057983 */ /* 0x000ee40000100800 */
[----:B------:R-:W-:-:S02]  /*7970*/  @P2 IMAD.MOV.U32 R4, RZ, RZ, R14 ;  /* 0x000000ffff042224 */ /* 0x000fc400078e000e */
[----:B------:R-:W4:Y:S04]  /*7980*/  LDL R14, [R1+0x474] ;  /* 0x00047400010e7983 */ /* 0x000f280000100800 */
[----:B---3--:R-:W3:Y:S04]  /*7990*/  @P2 LDG.E.U8 R12, desc[UR6][R4.64] ;  /* 0x00000006040c2981 */ /* 0x008ee8000c1e1100 */
[----:B---3--:R0:W-:Y:S04]  /*79a0*/  STL [R1+0x100], R12 ;  /* 0x0001000c01007387 */ /* 0x0081e80000100800 */
[----:B0-----:R-:W3:Y:S04]  /*79b0*/  LDL.LU R12, [R1+0x990] ;  /* 0x00099000010c7983 */ /* 0x001ee80000300800 */
[----:B------:R-:W3:Y:S04]  /*79c0*/  LDL R4, [R1+0x490] ;  /* 0x0004900001047983 */ /* 0x000ee80000100800 */
[----:B------:R-:W3:Y:S01]  /*79d0*/  LDL R5, [R1+0x494] ;  /* 0x0004940001057983 */ /* 0x000ee20000100800 */
[----:B--2---:R-:W-:-:S02]  /*79e0*/  PRMT R10, RZ, 0x7610, R10 ;  /* 0x00007610ff0a7816 */ /* 0x004fc4000000000a */
[----:B---3--:R-:W-:-:S04]  /*79f0*/  @P2 LOP3.LUT R5, R5, R4, RZ, 0x3c, !PT ;  /* 0x0000000405052212 */ /* 0x008fc800078e3cff */
[----:B------:R-:W-:-:S04]  /*7a00*/  @P2 LOP3.LUT R4, R5, R4, RZ, 0x3c, !PT ;  /* 0x0000000405042212 */ /* 0x000fc800078e3cff */
[----:B------:R-:W-:-:S05]  /*7a10*/  @P2 LOP3.LUT R5, R5, R4, RZ, 0x3c, !PT ;  /* 0x0000000405052212 */ /* 0x000fca00078e3cff */
[----:B------:R-:W2:Y:S01]  /*7a20*/  @P2 LDG.E.U8 R10, desc[UR6][R4.64] ;  /* 0x00000006040a2981 */ /* 0x000ea2000c1e1100 */
[----:B------:R-:W-:-:S03]  /*7a30*/  ISETP.GT.AND P0, PT, R2, 0x24, PT ;  /* 0x000000240200780c */ /* 0x000fc60003f04270 */
        /* <DEDUP_REMOVED lines=8> */
[----:B------:R-:W3:Y:S04]  /*7ac0*/  @P0 LDG.E.U8 R7, desc[UR6][R4.64] ;  /* 0x0000000604070981 */ /* 0x000ee8000c1e1100 */
[----:B---3--:R0:W-:Y:S04]  /*7ad0*/  STL [R1+0xf8], R7 ;  /* 0x0000f80701007387 */ /* 0x0081e80000100800 */
[----:B0-----:R-:W3:Y:S04]  /*7ae0*/  LDL.LU R7, [R1+0x988] ;  /* 0x0009880001077983 */ /* 0x001ee80000300800 */
[----:B------:R-:W2:Y:S04]  /*7af0*/  LDL R4, [R1+0x480] ;  /* 0x0004800001047983 */ /* 0x000ea80000100800 */
[----:B------:R-:W2:Y:S01]  /*7b00*/  LDL R5, [R1+0x484] ;  /* 0x0004840001057983 */ /* 0x000ea20000100800 */
[----:B------:R-:W-:-:S02]  /*7b10*/  PRMT R15, RZ, 0x7610, R15 ;  /* 0x00007610ff0f7816 */ /* 0x000fc4000000000f */
[----:B--2---:R-:W-:-:S04]  /*7b20*/  @P0 LOP3.LUT R5, R5, R4, RZ, 0x3c, !PT ;  /* 0x0000000405050212 */ /* 0x004fc800078e3cff */
[----:B------:R-:W-:-:S04]  /*7b30*/  @P0 LOP3.LUT R4, R5, R4, RZ, 0x3c, !PT ;  /* 0x0000000405040212 */ /* 0x000fc800078e3cff */
[----:B------:R-:W-:-:S05]  /*7b40*/  @P0 LOP3.LUT R5, R5, R4, RZ, 0x3c, !PT ;  /* 0x0000000405050212 */ /* 0x000fca00078e3cff */
[----:B------:R-:W2:Y:S01]  /*7b50*/  @P0 LDG.E.U8 R15, desc[UR6][R4.64] ;  /* 0x00000006040f0981 */ /* 0x000ea2000c1e1100 */
[----:B------:R-:W-:-:S03]  /*7b60*/  ISETP.GT.AND P1, PT, R2, 0x25, PT ;  /* 0x000000250200780c */ /* 0x000fc60003f24270 */
[----:B--2---:R0:W-:Y:S04]  /*7b70*/  STL [R1+0xf4], R15 ;  /* 0x0000f40f01007387 */ /* 0x0041e80000100800 */
[----:B0-----:R-:W2:Y:S04]  /*7b80*/  LDL.LU R15, [R1+0x984] ;  /* 0x00098400010f7983 */ /* 0x001ea80000300800 */
[----:B------:R-:W2:Y:S04]  /*7b90*/  LDL R4, [R1+0x478] ;  /* 0x0004780001047983 */ /* 0x000ea80000100800 */
[----:B------:R-:W2:Y:S01]  /*7ba0*/  LDL R5, [R1+0x47c] ;  /* 0x00047c0001057983 */ /* 0x000ea20000100800 */
[----:B------:R-:W-:-:S02]  /*7bb0*/  PRMT R6, RZ, 0x7610, R6 ;  /* 0x00007610ff067816 */ /* 0x000fc40000000006 */
[----:B--2---:R-:W-:-:S04]  /*7bc0*/  @P1 LOP3.LUT R5, R5, R4, RZ, 0x3c, !PT ;  /* 0x0000000405051212 */ /* 0x004fc800078e3cff */
[----:B------:R-:W-:-:S04]  /*7bd0*/  @P1 LOP3.LUT R4, R5, R4, RZ, 0x3c, !PT ;  /* 0x0000000405041212 */ /* 0x000fc800078e3cff */
[----:B------:R-:W-:-:S05]  /*7be0*/  @P1 LOP3.LUT R5, R5, R4, RZ, 0x3c, !PT ;  /* 0x0000000405051212 */ /* 0x000fca00078e3cff */
[----:B------:R-:W2:Y:S01]  /*7bf0*/  @P1 LDG.E.U8 R6, desc[UR6][R4.64] ;  /* 0x0000000604061981 */ /* 0x000ea2000c1e1100 */
[----:B------:R-:W-:-:S03]  /*7c00*/  PRMT R11, RZ, 0x7610, R11 ;  /* 0x00007610ff0b7816 */ /* 0x000fc6000000000b */
[----:B--2---:R0:W-:Y:S04]  /*7c10*/  STL [R1+0xf0], R6 ;  /* 0x0000f00601007387 */ /* 0x0041e80000100800 */
[----:B0-----:R-:W2:Y:S04]  /*7c20*/  LDL.LU R6, [R1+0x980] ;  /* 0x0009800001067983 */ /* 0x001ea80000300800 */
[----:B------:R-:W2:Y:S01]  /*7c30*/  LDL R5, [R1+0x470] ;  /* 0x0004700001057983 */ /* 0x000ea20000100800 */
[----:B----4-:R-:W-:-:S03]  /*7c40*/  @P1 IMAD.MOV.U32 R4, RZ, RZ, R14 ;  /* 0x000000ffff041224 */ /* 0x010fc600078e000e */
[----:B------:R-:W4:Y:S04]  /*7c50*/  LDL R14, [R1+0x44c] ;  /* 0x00044c00010e7983 */ /* 0x000f280000100800 */
[----:B--2---:R-:W2:Y:S01]  /*7c60*/  @P1 LDG.E.U8 R11, desc[UR6][R4.64] ;  /* 0x00000006040b1981 */ /* 0x004ea2000c1e1100 */
        /* <DEDUP_REMOVED lines=9> */
[----:B------:R-:W2:Y:S04]  /*7d00*/  @P2 LDG.E.U8 R13, desc[UR6][R4.64] ;  /* 0x00000006040d2981 */ /* 0x000ea8000c1e1100 */
        /* <DEDUP_REMOVED lines=28> */
[----:B------:R-:W-:Y:S02]  /*7ed0*/  ISETP.GT.AND P1, PT, R2, 0x28, PT ;  /* 0x000000280200780c */ /* 0x000fe40003f24270 */
[----:B------:R-:W-:Y:S01]  /*7ee0*/  PRMT R12, RZ, 0x7610, R12 ;  /* 0x00007610ff0c7816 */ /* 0x000fe2000000000c */
[----:B--2---:R0:W-:Y:S04]  /*7ef0*/  STL [R1+0xac], R25 ;  /* 0x0000ac1901007387 */ /* 0x0041e80000100800 */
[----:B0-----:R-:W2:Y:S04]  /*7f00*/  LDL.LU R25, [R1+0x96c] ;  /* 0x00096c0001197983 */ /* 0x001ea80000300800 */
[----:B------:R-:W2:Y:S02]  /*7f10*/  LDL R5, [R1+0x448] ;  /* 0x0004480001057983 */ /* 0x000ea40000100800 */
[----:B----4-:R-:W-:Y:S01]  /*7f20*/  @P1 IMAD.MOV.U32 R4, RZ, RZ, R14 ;  /* 0x000000ffff041224 */ /* 0x010fe200078e000e */
[----:B------:R-:W-:Y:S01]  /*7f30*/  PRMT R27, RZ, 0x7610, R27 ;  /* 0x00007610ff1b7816 */ /* 0x000fe2000000001b */
[----:B------:R-:W4:Y:S04]  /*7f40*/  LDL R14, [R1+0x420] ;  /* 0x00042000010e7983 */ /* 0x000f280000100800 */
[----:B--2---:R0:W2:Y:S04]  /*7f50*/  @P1 LDG.E.U8 R12, desc[UR6][R4.64] ;  /* 0x00000006040c1981 */ /* 0x0040a8000c1e1100 */
[----:B------:R-:W0:Y:S04]  /*7f60*/  LDL R4, [R1+0x440] ;  /* 0x0004400001047983 */ /* 0x000e280000100800 */
[----:B------:R-:W0:Y:S02]  /*7f70*/  LDL R5, [R1+0x444] ;  /* 0x0004440001057983 */ /* 0x000e240000100800 */
[----:B0-----:R-:W-:-:S04]  /*7f80*/  @P1 LOP3.LUT R5, R5, R4, RZ, 0x3c, !PT ;  /* 0x0000000405051212 */ /* 0x001fc800078e3cff */
[----:B------:R-:W-:-:S04]  /*7f90*/  @P1 LOP3.LUT R4, R5, R4, RZ, 0x3c, !PT ;  /* 0x0000000405041212 */ /* 0x000fc800078e3cff */
[----:B------:R-:W-:-:S05]  /*7fa0*/  @P1 LOP3.LUT R5, R5, R4, RZ, 0x3c, !PT ;  /* 0x0000000405051212 */ /* 0x000fca00078e3cff */
[----:B------:R-:W3:Y:S04]  /*7fb0*/  @P1 LDG.E.U8 R27, desc[UR6][R4.64] ;  /* 0x00000006041b1981 */ /* 0x000ee8000c1e1100 */
[----:B--2---:R0:W-:Y:S04]  /*7fc0*/  STL [R1+0xa8], R12 ;  /* 0x0000a80c01007387 */ /* 0x0041e80000100800 */
[----:B0-----:R-:W2:Y:S04]  /*7fd0*/  LDL R12, [R1+0x424] ;  /* 0x00042400010c7983 */ /* 0x001ea80000100800 */
[----:B---3--:R0:W-:Y:S04]  /*7fe0*/  STL [R1+0xa4], R27 ;  /* 0x0000a41b01007387 */ /* 0x0081e80000100800 */
[----:B0-----:R-:W3:Y:S04]  /*7ff0*/  LDL.LU R27, [R1+0x968] ;  /* 0x00096800011b7983 */ /* 0x001ee80000300800 */
[----:B------:R-:W2:Y:S04]  /*8000*/  LDL R4, [R1+0x438] ;  /* 0x0004380001047983 */ /* 0x000ea80000100800 */
[----:B------:R-:W2:Y:S01]  /*8010*/  LDL R5, [R1+0x43c] ;  /* 0x00043c0001057983 */ /* 0x000ea20000100800 */
[----:B------:R-:W-:-:S02]  /*8020*/  ISETP.GT.AND P2, PT, R2, 0x29, PT ;  /* 0x000000290200780c */ /* 0x000fc40003f44270 */
[----:B------:R-:W-:-:S11]  /*8030*/  PRMT R26, RZ, 0x7610, R26 ;  /* 0x00007610ff1a7816 */ /* 0x000fd6000000001a */
        /* <DEDUP_REMOVED lines=19> */
[----:B------:R-:W-:Y:S02]  /*8170*/  PRMT R16, RZ, 0x7610, R16 ;  /* 0x00007610ff107816 */ /* 0x000fe40000000010 */
[----:B--2---:R-:W-:-:S04]  /*8180*/  @P0 LOP3.LUT R5, R5, R4, RZ, 0x3c, !PT ;  /* 0x0000000405050212 */ /* 0x004fc800078e3cff */
[----:B------:R-:W-:-:S04]  /*8190*/  @P0 LOP3.LUT R4, R5, R4, RZ, 0x3c, !PT ;  /* 0x0000000405040212 */ /* 0x000fc800078e3cff */
[----:B------:R-:W-:-:S05]  /*81a0*/  @P0 LOP3.LUT R5, R5, R4, RZ, 0x3c, !PT ;  /* 0x0000000405050212 */ /* 0x000fca00078e3cff */
[----:B------:R0:W2:Y:S02]  /*81b0*/  @P0 LDG.E.U8 R18, desc[UR6][R4.64] ;  /* 0x0000000604120981 */ /* 0x0000a4000c1e1100 */
[----:B0-----:R-:W-:Y:S02]  /*81c0*/  @P0 IMAD.MOV.U32 R4, RZ, RZ, R12 ;  /* 0x000000ffff040224 */ /* 0x001fe400078e000c */
[----:B----4-:R-:W-:-:S05]  /*81d0*/  @P0 IMAD.MOV.U32 R5, RZ, RZ, R14 ;  /* 0x000000ffff050224 */ /* 0x010fca00078e000e */
[----:B------:R-:W4:Y:S04]  /*81e0*/  @P0 LDG.E.U8 R16, desc[UR6][R4.64] ;  /* 0x0000000604100981 */ /* 0x000f28000c1e1100 */
[----:B--2---:R0:W-:Y:S04]  /*81f0*/  STL [R1+0x98], R18 ;  /* 0x0000981201007387 */ /* 0x0041e80000100800 */
[----:B0-----:R-:W2:Y:S04]  /*8200*/  LDL.LU R18, [R1+0x95c] ;  /* 0x00095c0001127983 */ /* 0x001ea80000300800 */
[----:B------:R-:W2:Y:S04]  /*8210*/  LDL R14, [R1+0x3f8] ;  /* 0x0003f800010e7983 */ /* 0x000ea80000100800 */
[----:B------:R-:W2:Y:S04]  /*8220*/  LDL R12, [R1+0x3fc] ;  /* 0x0003fc00010c7983 */ /* 0x000ea80000100800 */
[----:B----4-:R0:W-:Y:S04]  /*8230*/  STL [R1+0x94], R16 ;  /* 0x0000941001007387 */ /* 0x0101e80000100800 */
[----:B0-----:R-:W4:Y:S04]  /*8240*/  LDL.LU R16, [R1+0x958] ;  /* 0x0009580001107983 */ /* 0x001f280000300800 */
        /* <DEDUP_REMOVED lines=32> */
[----:B------:R-:W-:Y:S02]  /*8450*/  ISETP.GT.AND P0, PT, R2, 0x2d, PT ;  /* 0x0000002d0200780c */ /* 0x000fe40003f04270 */
[----:B--2---:R-:W-:-:S04]  /*8460*/  @P2 LOP3.LUT R5, R5, R4, RZ, 0x3c, !PT ;  /* 0x0000000405052212 */ /* 0x004fc800078e3cff */
[----:B------:R-:W-:-:S04]  /*8470*/  @P2 LOP3.LUT R4, R5, R4, RZ, 0x3c, !PT ;  /* 0x0000000405042212 */ /* 0x000fc800078e3cff */
[----:B------:R-:W-:-:S05]  /*8480*/  @P2 LOP3.LUT R5, R5, R4, RZ, 0x3c, !PT ;  /* 0x0000000405052212 */ /* 0x000fca00078e3cff */
[----:B------:R0:W2:Y:S01]  /*8490*/  @P2 LDG.E.U8 R19, desc[UR6][R4.64] ;  /* 0x0000000604132981 */ /* 0x0000a2000c1e1100 */
[----:B------:R-:W-:Y:S01]  /*84a0*/  PRMT R10, RZ, 0x7610, R10 ;  /* 0x00007610ff0a7816 */ /* 0x000fe2000000000a */
[----:B0-----:R-:W-:Y:S02]  /*84b0*/  @P0 IMAD.MOV.U32 R4, RZ, RZ, R12 ;  /* 0x000000ffff040224 */ /* 0x001fe400078e000c */
[----:B------:R-:W-:-:S05]  /*84c0*/  @P0 IMAD.MOV.U32 R5, RZ, RZ, R14 ;  /* 0x000000ffff050224 */ /* 0x000fca00078e000e */
[----:B------:R0:W3:Y:S04]  /*84d0*/  @P0 LDG.E.U8 R10, desc[UR6][R4.64] ;  /* 0x00000006040a0981 */ /* 0x0000e8000c1e1100 */
[----:B--2---:R1:W-:Y:S04]  /*84e0*/  STL [R1+0x84], R19 ;  /* 0x0000841301007387 */ /* 0x0043e80000100800 */
[----:B-1----:R-:W2:Y:S04]  /*84f0*/  LDL.LU R19, [R1+0x948] ;  /* 0x0009480001137983 */ /* 0x002ea80000300800 */
[----:B------:R-:W0:Y:S04]  /*8500*/  LDL R4, [R1+0x3f0] ;  /* 0x0003f00001047983 */ /* 0x000e280000100800 */
[----:B------:R-:W0:Y:S01]  /*8510*/  LDL R5, [R1+0x3f4] ;  /* 0x0003f40001057983 */ /* 0x000e220000100800 */
[----:B------:R-:W-:-:S03]  /*8520*/  PRMT R20, RZ, 0x7610, R20 ;  /* 0x00007610ff147816 */ /* 0x000fc60000000014 */
[----:B------:R-:W2:Y:S04]  /*8530*/  LDL R12, [R1+0x3dc] ;  /* 0x0003dc00010c7983 */ /* 0x000ea80000100800 */
[----:B------:R-:W2:Y:S01]  /*8540*/  LDL R14, [R1+0x3d0] ;  /* 0x0003d000010e7983 */ /* 0x000ea20000100800 */
        /* <DEDUP_REMOVED lines=30> */
[----:B------:R-:W-:Y:S01]  /*8730*/  @P2 IMAD.MOV.U32 R4, RZ, RZ, R12 ;  /* 0x000000ffff042224 */ /* 0x000fe200078e000c */
[----:B------:R-:W-:Y:S01]  /*8740*/  PRMT R0, RZ, 0x7610, R0 ;  /* 0x00007610ff007816 */ /* 0x000fe20000000000 */
[----:B------:R-:W3:Y:S04]  /*8750*/  LDL R12, [R1+0x3bc] ;  /* 0x0003bc00010c7983 */ /* 0x000ee80000100800 */
[----:B--2---:R3:W2:Y:S02]  /*8760*/  @P2 LDG.E.U8 R23, desc[UR6][R4.64] ;  /* 0x0000000604172981 */ /* 0x0046a4000c1e1100 */
[----:B---3--:R-:W-:-:S02]  /*8770*/  @P2 IMAD.MOV.U32 R4, RZ, RZ, R10 ;  /* 0x000000ffff042224 */ /* 0x008fc400078e000a */
[----:B------:R-:W-:-:S05]  /*8780*/  @P2 IMAD.MOV.U32 R5, RZ, RZ, R14 ;  /* 0x000000ffff052224 */ /* 0x000fca00078e000e */
[----:B------:R-:W3:Y:S04]  /*8790*/  @P2 LDG.E.U8 R0, desc[UR6][R4.64] ;  /* 0x0000000604002981 */ /* 0x000ee8000c1e1100 */
[----:B--2---:R0:W-:Y:S04]  /*87a0*/  STL [R1+0x70], R23 ;  /* 0x0000701701007387 */ /* 0x0041e80000100800 */
[----:B0-----:R-:W2:Y:S04]  /*87b0*/  LDL.LU R23, [R1+0x938] ;  /* 0x0009380001177983 */ /* 0x001ea80000300800 */
[----:B------:R-:W2:Y:S04]  /*87c0*/  LDL R4, [R1+0x3c8] ;  /* 0x0003c80001047983 */ /* 0x000ea80000100800 */
[----:B------:R-:W2:Y:S01]  /*87d0*/  LDL R5, [R1+0x3cc] ;  /* 0x0003cc0001057983 */ /* 0x000ea20000100800 */
[----:B------:R-:W-:-:S02]  /*87e0*/  ISETP.GT.AND P0, PT, R2, 0x30, PT ;  /* 0x000000300200780c */ /* 0x000fc40003f04270 */
[----:B------:R-:W-:Y:S01]  /*87f0*/  PRMT R7, RZ, 0x7610, R7 ;  /* 0x00007610ff077816 */ /* 0x000fe20000000007 */
[----:B------:R-:W4:Y:S04]  /*8800*/  LDL R14, [R1+0x3b0] ;  /* 0x0003b000010e7983 */ /* 0x000f280000100800 */
[----:B------:R-:W4:Y:S04]  /*8810*/  LDL R10, [R1+0x3b4] ;  /* 0x0003b400010a7983 */ /* 0x000f280000100800 */
[----:B---3--:R-:W-:Y:S02]  /*8820*/  STL [R1+0x8d4], R0 ;  /* 0x0008d40001007387 */ /* 0x008fe40000100800 */
[----:B--2---:R-:W-:-:S04]  /*8830*/  @P0 LOP3.LUT R5, R5, R4, RZ, 0x3c, !PT ;  /* 0x0000000405050212 */ /* 0x004fc800078e3cff */
[----:B------:R-:W-:-:S04]  /*8840*/  @P0 LOP3.LUT R4, R5, R4, RZ, 0x3c, !PT ;  /* 0x0000000405040212 */ /* 0x000fc800078e3cff */
[----:B------:R-:W-:-:S05]  /*8850*/  @P0 LOP3.LUT R5, R5, R4, RZ, 0x3c, !PT ;  /* 0x0000000405050212 */ /* 0x000fca00078e3cff */
[----:B------:R0:W2:Y:S04]  /*8860*/  @P0 LDG.E.U8 R7, desc[UR6][R4.64] ;  /* 0x0000000604070981 */ /* 0x0000a8000c1e1100 */
[----:B------:R-:W0:Y:S04]  /*8870*/  LDL R4, [R1+0x3c0] ;  /* 0x0003c00001047983 */ /* 0x000e280000100800 */
[----:B------:R-:W0:Y:S01]  /*8880*/  LDL R5, [R1+0x3c4] ;  /* 0x0003c40001057983 */ /* 0x000e220000100800 */
[----:B------:R-:W-:Y:S02]  /*8890*/  PRMT R24, RZ, 0x7610, R24 ;  /* 0x00007610ff187816 */ /* 0x000fe40000000018 */
[----:B0-----:R-:W-:-:S04]  /*88a0*/  @P0 LOP3.LUT R5, R5, R4, RZ, 0x3c, !PT ;  /* 0x0000000405050212 */ /* 0x001fc800078e3cff */
[----:B------:R-:W-:-:S04]  /*88b0*/  @P0 LOP3.LUT R4, R5, R4, RZ, 0x3c, !PT ;  /* 0x0000000405040212 */ /* 0x000fc800078e3cff */
[----:B------:R-:W-:-:S05]  /*88c0*/  @P0 LOP3.LUT R5, R5, R4, RZ, 0x3c, !PT ;  /* 0x0000000405050212 */ /* 0x000fca00078e3cff */
[----:B------:R-:W3:Y:S04]  /*88d0*/  @P0 LDG.E.U8 R24, desc[UR6][R4.64] ;  /* 0x0000000604180981 */ /* 0x000ee8000c1e1100 */
[----:B--2---:R0:W-:Y:S04]  /*88e0*/  STL [R1+0x68], R7 ;  /* 0x0000680701007387 */ /* 0x0041e80000100800 */
[----:B0-----:R-:W2:Y:S01]  /*88f0*/  LDL R7, [R1+0x3ac] ;  /* 0x0003ac0001077983 */ /* 0x001ea20000100800 */
[----:B------:R-:W-:-:S03]  /*8900*/  ISETP.GT.AND P1, PT, R2, 0x31, PT ;  /* 0x000000310200780c */ /* 0x000fc60003f24270 */
[----:B---3--:R0:W-:Y:S04]  /*8910*/  STL [R1+0x64], R24 ;  /* 0x0000641801007387 */ /* 0x0081e80000100800 */
[----:B0-----:R-:W3:Y:S04]  /*8920*/  LDL.LU R24, [R1+0x934] ;  /* 0x0009340001187983 */ /* 0x001ee80000300800 */
[----:B------:R-:W2:Y:S01]  /*8930*/  LDL R5, [R1+0x3b8] ;  /* 0x0003b80001057983 */ /* 0x000ea20000100800 */
[----:B------:R-:W-:Y:S01]  /*8940*/  PRMT R15, RZ, 0x7610, R15 ;  /* 0x00007610ff0f7816 */ /* 0x000fe2000000000f */
[----:B------:R-:W-:Y:S01]  /*8950*/  @P1 IMAD.MOV.U32 R4, RZ, RZ, R12 ;  /* 0x000000ffff041224 */ /* 0x000fe200078e000c */
[----:B------:R-:W-:Y:S01]  /*8960*/  PRMT R0, RZ, 0x7610, R0 ;  /* 0x00007610ff007816 */ /* 0x000fe20000000000 */
[----:B------:R-:W3:Y:S04]  /*8970*/  LDL R12, [R1+0x3a4] ;  /* 0x0003a400010c7983 */ /* 0x000ee80000100800 */
[----:B--2---:R4:W2:Y:S02]  /*8980*/  @P1 LDG.E.U8 R15, desc[UR6][R4.64] ;  /* 0x00000006040f1981 */ /* 0x0048a4000c1e1100 */
[----:B----4-:R-:W-:-:S02]  /*8990*/  @P1 IMAD.MOV.U32 R4, RZ, RZ, R10 ;  /* 0x000000ffff041224 */ /* 0x010fc400078e000a */
[----:B------:R-:W-:-:S05]  /*89a0*/  @P1 IMAD.MOV.U32 R5, RZ, RZ, R14 ;  /* 0x000000ffff051224 */ /* 0x000fca00078e000e */
[----:B------:R0:W4:Y:S04]  /*89b0*/  @P1 LDG.E.U8 R0, desc[UR6][R4.64] ;  /* 0x0000000604001981 */ /* 0x000128000c1e1100 */
[----:B--2---:R1:W-:Y:S04]  /*89c0*/  STL [R1+0x60], R15 ;  /* 0x0000600f01007387 */ /* 0x0043e80000100800 */
[----:B------:R-:W2:Y:S01]  /*89d0*/  LDL R5, [R1+0x3a8] ;  /* 0x0003a80001057983 */ /* 0x000ea20000100800 */
[----:B------:R-:W-:Y:S02]  /*89e0*/  ISETP.GT.AND P2, PT, R2, 0x32, PT ;  /* 0x000000320200780c */ /* 0x000fe40003f44270 */
[----:B------:R-:W-:Y:S01]  /*89f0*/  PRMT R6, RZ, 0x7610, R6 ;  /* 0x00007610ff067816 */ /* 0x000fe20000000006 */
[----:B------:R-:W3:Y:S04]  /*8a00*/  LDL R14, [R1+0x39c] ;  /* 0x00039c00010e7983 */ /* 0x000ee80000100800 */
[----:B-1----:R-:W3:Y:S04]  /*8a10*/  LDL R15, [R1+0x398] ;  /* 0x00039800010f7983 */ /* 0x002ee80000100800 */
[----:B------:R-:W3:Y:S02]  /*8a20*/  LDL R10, [R1+0x390] ;  /* 0x00039000010a7983 */ /* 0x000ee40000100800 */
[----:B0-----:R-:W-:-:S02]  /*8a30*/  @P2 IMAD.MOV.U32 R4, RZ, RZ, R7 ;  /* 0x000000ffff042224 */ /* 0x001fc400078e0007 */
[----:B----4-:R0:W-:Y:S01]  /*8a40*/  STL [R1+0x5c], R0 ;  /* 0x00005c0001007387 */ /* 0x0101e20000100800 */
[----:B------:R-:W-:Y:S02]  /*8a50*/  PRMT R11, RZ, 0x7610, R11 ;  /* 0x00007610ff0b7816 */ /* 0x000fe4000000000b */
[----:B------:R-:W-:Y:S01]  /*8a60*/  ISETP.GT.AND P0, PT, R2, 0x33, PT ;  /* 0x000000330200780c */ /* 0x000fe20003f04270 */
[----:B------:R-:W4:Y:S04]  /*8a70*/  LDL R7, [R1+0x348] ;  /* 0x0003480001077983 */ /* 0x000f280000100800 */
[----:B0-----:R-:W4:Y:S04]  /*8a80*/  LDL R0, [R1+0x394] ;  /* 0x0003940001007983 */ /* 0x001f280000100800 */
[----:B--2---:R3:W2:Y:S04]  /*8a90*/  @P2 LDG.E.U8 R6, desc[UR6][R4.64] ;  /* 0x0000000604062981 */ /* 0x0046a8000c1e1100 */
[----:B------:R-:W2:Y:S01]  /*8aa0*/  LDL R5, [R1+0x3a0] ;  /* 0x0003a00001057983 */ /* 0x000ea20000100800 */
[----:B---3--:R-:W-:-:S05]  /*8ab0*/  @P2 IMAD.MOV.U32 R4, RZ, RZ, R12 ;  /* 0x000000ffff042224 */ /* 0x008fca00078e000c */
[----:B--2---:R0:W2:Y:S04]  /*8ac0*/  @P2 LDG.E.U8 R11, desc[UR6][R4.64] ;  /* 0x00000006040b2981 */ /* 0x0040a8000c1e1100 */
[----:B------:R1:W-:Y:S01]  /*8ad0*/  STL [R1+0x58], R6 ;  /* 0x0000580601007387 */ /* 0x0003e20000100800 */
[----:B------:R-:W-:-:S03]  /*8ae0*/  PRMT R13, RZ, 0x7610, R13 ;  /* 0x00007610ff0d7816 */ /* 0x000fc6000000000d */
[----:B------:R-:W3:Y:S04]  /*8af0*/  LDL R12, [R1+0x340] ;  /* 0x00034000010c7983 */ /* 0x000ee80000100800 */
[----:B-1----:R-:W3:Y:S01]  /*8b00*/  LDL R6, [R1+0x34c] ;  /* 0x00034c0001067983 */ /* 0x002ee20000100800 */
[----:B0-----:R-:W-:Y:S02]  /*8b10*/  @P0 IMAD.MOV.U32 R4, RZ, RZ, R14 ;  /* 0x000000ffff040224 */ /* 0x001fe400078e000e */
[----:B------:R-:W-:-:S05]  /*8b20*/  @P0 IMAD.MOV.U32 R5, RZ, RZ, R15 ;  /* 0x000000ffff050224 */ /* 0x000fca00078e000f */
[----:B------:R4:W3:Y:S02]  /*8b30*/  @P0 LDG.E.U8 R13, desc[UR6][R4.64] ;  /* 0x00000006040d0981 */ /* 0x0008e4000c1e1100 */
[----:B----4-:R-:W-:Y:S02]  /*8b40*/  @P0 IMAD.MOV.U32 R4, RZ, RZ, R0 ;  /* 0x000000ffff040224 */ /* 0x010fe400078e0000 */
[----:B------:R-:W-:Y:S01]  /*8b50*/  @P0 IMAD.MOV.U32 R5, RZ, RZ, R10 ;  /* 0x000000ffff050224 */ /* 0x000fe200078e000a */
[----:B--2---:R0:W-:Y:S04]  /*8b60*/  STL [R1+0x54], R11 ;  /* 0x0000540b01007387 */ /* 0x0041e80000100800 */
[----:B------:R-:W2:Y:S04]  /*8b70*/  LDL R10, [R1+0x388] ;  /* 0x00038800010a7983 */ /* 0x000ea80000100800 */
[----:B------:R-:W4:Y:S04]  /*8b80*/  LDL R0, [R1+0x38c] ;  /* 0x00038c0001007983 */ /* 0x000f280000100800 */
[----:B0-----:R-:W2:Y:S01]  /*8b90*/  LDL R11, [R1+0x344] ;  /* 0x00034400010b7983 */ /* 0x001ea20000100800 */
[----:B------:R-:W-:-:S02]  /*8ba0*/  ISETP.GT.AND P3, PT, R2, 0x38, PT ;  /* 0x000000380200780c */ /* 0x000fc40003f64270 */
[----:B------:R-:W-:Y:S02]  /*8bb0*/  PRMT R29, RZ, 0x7610, R29 ;  /* 0x00007610ff1d7816 */ /* 0x000fe4000000001d */
[----:B------:R-:W-:-:S04]  /*8bc0*/  PRMT R28, RZ, 0x7610, R28 ;  /* 0x00007610ff1c7816 */ /* 0x000fc8000000001c */
[----:B------:R3:W4:Y:S01]  /*8bd0*/  @P0 LDG.E.U8 R29, desc[UR6][R4.64] ;  /* 0x00000006041d0981 */ /* 0x000722000c1e1100 */
[----:B------:R-:W-:-:S04]  /*8be0*/  ISETP.GT.AND P1, PT, R2, 0x34, PT ;  /* 0x000000340200780c */ /* 0x000fc80003f24270 */
[----:B---3--:R-:W-:Y:S02]  /*8bf0*/  @P3 IMAD.MOV.U32 R4, RZ, RZ, R6 ;  /* 0x000000ffff043224 */ /* 0x008fe400078e0006 */
[----:B------:R-:W-:Y:S01]  /*8c00*/  @P3 IMAD.MOV.U32 R5, RZ, RZ, R7 ;  /* 0x000000ffff053224 */ /* 0x000fe200078e0007 */
[----:B------:R-:W-:-:S04]  /*8c10*/  PRMT R25, RZ, 0x7610, R25 ;  /* 0x00007610ff197816 */ /* 0x000fc80000000019 */
[----:B------:R0:W3:Y:S01]  /*8c20*/  @P3 LDG.E.U8 R28, desc[UR6][R4.64] ;  /* 0x00000006041c3981 */ /* 0x0000e2000c1e1100 */
[----:B------:R-:W-:Y:S01]  /*8c30*/  PRMT R27, RZ, 0x7610, R27 ;  /* 0x00007610ff1b7816 */ /* 0x000fe2000000001b */
[----:B0-----:R-:W-:Y:S02]  /*8c40*/  @P3 IMAD.MOV.U32 R5, RZ, RZ, R12 ;  /* 0x000000ffff053224 */ /* 0x001fe400078e000c */
[----:B--2---:R-:W-:-:S05]  /*8c50*/  @P3 IMAD.MOV.U32 R4, RZ, RZ, R11 ;  /* 0x000000ffff043224 */ /* 0x004fca00078e000b */
[----:B------:R4:W2:Y:S02]  /*8c60*/  @P3 LDG.E.U8 R25, desc[UR6][R4.64] ;  /* 0x0000000604193981 */ /* 0x0008a4000c1e1100 */
[----:B----4-:R-:W-:Y:S02]  /*8c70*/  @P1 IMAD.MOV.U32 R4, RZ, RZ, R0 ;  /* 0x000000ffff041224 */ /* 0x010fe400078e0000 */
[----:B------:R-:W-:-:S05]  /*8c80*/  @P1 IMAD.MOV.U32 R5, RZ, RZ, R10 ;  /* 0x000000ffff051224 */ /* 0x000fca00078e000a */
[----:B------:R-:W4:Y:S04]  /*8c90*/  @P1 LDG.E.U8 R27, desc[UR6][R4.64] ;  /* 0x00000006041b1981 */ /* 0x000f28000c1e1100 */
[----:B------:R-:W-:Y:S04]  /*8ca0*/  STL [R1+0x918], R29 ;  /* 0x0009181d01007387 */ /* 0x000fe80000100800 */
[----:B------:R-:W4:Y:S04]  /*8cb0*/  LDL R7, [R1+0x380] ;  /* 0x0003800001077983 */ /* 0x000f280000100800 */
[----:B------:R-:W4:Y:S04]  /*8cc0*/  LDL R6, [R1+0x384] ;  /* 0x0003840001067983 */ /* 0x000f280000100800 */
[----:B---3--:R-:W-:Y:S04]  /*8cd0*/  STL [R1+0x924], R28 ;  /* 0x0009241c01007387 */ /* 0x008fe80000100800 */
[----:B------:R-:W3:Y:S04]  /*8ce0*/  LDL R14, [R1+0x338] ;  /* 0x00033800010e7983 */ /* 0x000ee80000100800 */
[----:B------:R0:W-:Y:S04]  /*8cf0*/  STL [R1+0x50], R13 ;  /* 0x0000500d01007387 */ /* 0x0001e80000100800 */
[----:B0-----:R-:W3:Y:S04]  /*8d00*/  LDL R13, [R1+0x33c] ;  /* 0x00033c00010d7983 */ /* 0x001ee80000100800 */
[----:B--2---:R-:W-:Y:S04]  /*8d10*/  STL [R1+0x928], R25 ;  /* 0x0009281901007387 */ /* 0x004fe80000100800 */
[----:B------:R-:W2:Y:S04]  /*8d20*/  LDL R12, [R1+0x330] ;  /* 0x00033000010c7983 */ /* 0x000ea80000100800 */
[----:B------:R-:W2:Y:S04]  /*8d30*/  LDL R0, [R1+0x334] ;  /* 0x0003340001007983 */ /* 0x000ea80000100800 */
[----:B----4-:R-:W-:Y:S04]  /*8d40*/  STL [R1+0x904], R27 ;  /* 0x0009041b01007387 */ /* 0x010fe80000100800 */
[----:B------:R-:W4:Y:S04]  /*8d50*/  LDL R11, [R1+0x378] ;  /* 0x00037800010b7983 */ /* 0x000f280000100800 */
[----:B------:R-:W4:Y:S01]  /*8d60*/  LDL R10, [R1+0x37c] ;  /* 0x00037c00010a7983 */ /* 0x000f220000100800 */
[----:B------:R-:W-:-:S02]  /*8d70*/  ISETP.GT.AND P2, PT, R2, 0x39, PT ;  /* 0x000000390200780c */ /* 0x000fc40003f44270 */
[----:B------:R-:W-:Y:S02]  /*8d80*/  PRMT R26, RZ, 0x7610, R26 ;  /* 0x00007610ff1a7816 */ /* 0x000fe4000000001a */
[----:B------:R-:W-:Y:S02]  /*8d90*/  PRMT R4, RZ, 0x7610, R4 ;  /* 0x00007610ff047816 */ /* 0x000fe40000000004 */
[----:B------:R-:W-:Y:S02]  /*8da0*/  ISETP.GT.AND P0, PT, R2, 0x35, PT ;  /* 0x000000350200780c */ /* 0x000fe40003f04270 */
[----:B------:R3:W4:Y:S01]  /*8db0*/  @P1 LDG.E.U8 R26, desc[UR6][R6.64] ;  /* 0x00000006061a1981 */ /* 0x000722000c1e1100 */
[----:B------:R-:W-:-:S04]  /*8dc0*/  PRMT R3, RZ, 0x7610, R3 ;  /* 0x00007610ff037816 */ /* 0x000fc80000000003 */
[----:B---3--:R-:W-:Y:S02]  /*8dd0*/  @P2 IMAD.MOV.U32 R7, RZ, RZ, R14 ;  /* 0x000000ffff072224 */ /* 0x008fe400078e000e */
[----:B------:R-:W-:-:S05]  /*8de0*/  @P2 IMAD.MOV.U32 R6, RZ, RZ, R13 ;  /* 0x000000ffff062224 */ /* 0x000fca00078e000d */
[----:B------:R2:W3:Y:S01]  /*8df0*/  @P2 LDG.E.U8 R4, desc[UR6][R6.64] ;  /* 0x0000000606042981 */ /* 0x0004e2000c1e1100 */
[----:B------:R-:W-:Y:S01]  /*8e00*/  PRMT R18, RZ, 0x7610, R18 ;  /* 0x00007610ff127816 */ /* 0x000fe20000000012 */
[----:B--2---:R-:W-:Y:S02]  /*8e10*/  @P2 IMAD.MOV.U32 R7, RZ, RZ, R12 ;  /* 0x000000ffff072224 */ /* 0x004fe400078e000c */
[----:B------:R-:W-:-:S05]  /*8e20*/  @P2 IMAD.MOV.U32 R6, RZ, RZ, R0 ;  /* 0x000000ffff062224 */ /* 0x000fca00078e0000 */
[----:B------:R4:W2:Y:S02]  /*8e30*/  @P2 LDG.E.U8 R3, desc[UR6][R6.64] ;  /* 0x0000000606032981 */ /* 0x0008a4000c1e1100 */
[----:B----4-:R-:W-:Y:S02]  /*8e40*/  @P0 IMAD.MOV.U32 R7, RZ, RZ, R11 ;  /* 0x000000ffff070224 */ /* 0x010fe400078e000b */
[----:B------:R-:W-:-:S05]  /*8e50*/  @P0 IMAD.MOV.U32 R6, RZ, RZ, R10 ;  /* 0x000000ffff060224 */ /* 0x000fca00078e000a */
[----:B------:R-:W4:Y:S04]  /*8e60*/  @P0 LDG.E.U8 R18, desc[UR6][R6.64] ;  /* 0x0000000606120981 */ /* 0x000f28000c1e1100 */
[----:B------:R-:W-:Y:S04]  /*8e70*/  STL [R1+0x908], R26 ;  /* 0x0009081a01007387 */ /* 0x000fe80000100800 */
[----:B------:R-:W4:Y:S04]  /*8e80*/  LDL R14, [R1+0x370] ;  /* 0x00037000010e7983 */ /* 0x000f280000100800 */
[----:B------:R-:W4:Y:S04]  /*8e90*/  LDL R13, [R1+0x374] ;  /* 0x00037400010d7983 */ /* 0x000f280000100800 */
[----:B---3--:R0:W-:Y:S04]  /*8ea0*/  STL [R1+0x92c], R4 ;  /* 0x00092c0401007387 */ /* 0x0081e80000100800 */
[----:B------:R-:W3:Y:S04]  /*8eb0*/  LDL R12, [R1+0x368] ;  /* 0x00036800010c7983 */ /* 0x000ee80000100800 */
[----:B------:R-:W3:Y:S04]  /*8ec0*/  LDL R0, [R1+0x36c] ;  /* 0x00036c0001007983 */ /* 0x000ee80000100800 */
[----:B--2---:R-:W-:Y:S04]  /*8ed0*/  STL [R1+0x930], R3 ;  /* 0x0009300301007387 */ /* 0x004fe80000100800 */
[----:B------:R-:W2:Y:S04]  /*8ee0*/  LDL R11, [R1+0x360] ;  /* 0x00036000010b7983 */ /* 0x000ea80000100800 */
[----:B------:R-:W2:Y:S04]  /*8ef0*/  LDL R10, [R1+0x364] ;  /* 0x00036400010a7983 */ /* 0x000ea80000100800 */
[----:B----4-:R1:W-:Y:S04]  /*8f00*/  STL [R1+0x90c], R18 ;  /* 0x00090c1201007387 */ /* 0x0103e80000100800 */
[----:B0-----:R-:W4:Y:S04]  /*8f10*/  LDL R4, [R1+0x32c] ;  /* 0x00032c0001047983 */ /* 0x001f280000100800 */
[----:B-1----:R-:W4:Y:S01]  /*8f20*/  LDL R18, [R1+0x328] ;  /* 0x0003280001127983 */ /* 0x002f220000100800 */
[----:B------:R-:W-:Y:S01]  /*8f30*/  ISETP.GT.AND P1, PT, R2, 0x36, PT ;  /* 0x000000360200780c */ /* 0x000fe20003f24270 */
[----:B------:R-:W-:Y:S01]  /*8f40*/  @P0 IMAD.MOV.U32 R6, RZ, RZ, R13 ;  /* 0x000000ffff060224 */ /* 0x000fe200078e000d */
[----:B------:R-:W-:Y:S01]  /*8f50*/  PRMT R16, RZ, 0x7610, R16 ;  /* 0x00007610ff107816 */ /* 0x000fe20000000010 */
[----:B------:R-:W-:Y:S01]  /*8f60*/  @P0 IMAD.MOV.U32 R7, RZ, RZ, R14 ;  /* 0x000000ffff070224 */ /* 0x000fe200078e000e */
[----:B------:R-:W-:-:S02]  /*8f70*/  PRMT R5, RZ, 0x7610, R5 ;  /* 0x00007610ff057816 */ /* 0x000fc40000000005 */
[----:B------:R-:W-:Y:S02]  /*8f80*/  ISETP.GT.AND P2, PT, R2, 0x3a, PT ;  /* 0x0000003a0200780c */ /* 0x000fe40003f44270 */
[----:B------:R3:W4:Y:S05]  /*8f90*/  @P0 LDG.E.U8 R16, desc[UR6][R6.64] ;  /* 0x0000000606100981 */ /* 0x00072a000c1e1100 */
[----:B---3--:R-:W-:Y:S02]  /*8fa0*/  @P1 IMAD.MOV.U32 R7, RZ, RZ, R12 ;  /* 0x000000ffff071224 */ /* 0x008fe400078e000c */
[----:B------:R-:W-:-:S05]  /*8fb0*/  @P1 IMAD.MOV.U32 R6, RZ, RZ, R0 ;  /* 0x000000ffff061224 */ /* 0x000fca00078e0000 */
[----:B------:R0:W3:Y:S02]  /*8fc0*/  @P1 LDG.E.U8 R5, desc[UR6][R6.64] ;  /* 0x0000000606051981 */ /* 0x0000e4000c1e1100 */
[----:B0-----:R-:W-:Y:S02]  /*8fd0*/  PRMT R6, RZ, 0x7610, R6 ;  /* 0x00007610ff067816 */ /* 0x001fe40000000006 */
[----:B------:R-:W-:-:S04]  /*8fe0*/  PRMT R7, RZ, 0x7610, R7 ;  /* 0x00007610ff077816 */ /* 0x000fc80000000007 */
[----:B--2---:R4:W2:Y:S02]  /*8ff0*/  @P1 LDG.E.U8 R6, desc[UR6][R10.64] ;  /* 0x000000060a061981 */ /* 0x0048a4000c1e1100 */
        /* <DEDUP_REMOVED lines=9> */
[----:B------:R-:W3:Y:S04]  /*9090*/  LDL R15, [R1+0x310] ;  /* 0x00031000010f7983 */ /* 0x000ee80000100800 */
[----:B------:R-:W3:Y:S04]  /*90a0*/  LDL R14, [R1+0x314] ;  /* 0x00031400010e7983 */ /* 0x000ee80000100800 */
[----:B--2---:R-:W-:Y:S04]  /*90b0*/  STL [R1+0x8dc], R6 ;  /* 0x0008dc0601007387 */ /* 0x004fe80000100800 */
[----:B----4-:R-:W-:Y:S04]  /*90c0*/  STL [R1+0x91c], R7 ;  /* 0x00091c0701007387 */ /* 0x010fe80000100800 */
[----:B0-----:R-:W2:Y:S04]  /*90d0*/  LDL R5, [R1+0x358] ;  /* 0x0003580001057983 */ /* 0x001ea80000100800 */
[----:B------:R-:W4:Y:S01]  /*90e0*/  LDL R4, [R1+0x35c] ;  /* 0x00035c0001047983 */ /* 0x000f220000100800 */
[----:B------:R-:W-:Y:S01]  /*90f0*/  ISETP.GT.AND P3, PT, R2, 0x3b, PT ;  /* 0x0000003b0200780c */ /* 0x000fe20003f64270 */
[----:B------:R-:W-:Y:S01]  /*9100*/  @P2 IMAD.MOV.U32 R11, RZ, RZ, R3 ;  /* 0x000000ffff0b2224 */ /* 0x000fe200078e0003 */
[----:B------:R-:W-:Y:S01]  /*9110*/  PRMT R8, RZ, 0x7610, R8 ;  /* 0x00007610ff087816 */ /* 0x000fe20000000008 */
[----:B------:R-:W-:Y:S01]  /*9120*/  @P2 IMAD.MOV.U32 R10, RZ, RZ, R0 ;  /* 0x000000ffff0a2224 */ /* 0x000fe200078e0000 */
[----:B------:R-:W4:Y:S04]  /*9130*/  LDL R3, [R1+0x308] ;  /* 0x0003080001037983 */ /* 0x000f280000100800 */
[----:B------:R-:W4:Y:S01]  /*9140*/  LDL R0, [R1+0x30c] ;  /* 0x00030c0001007983 */ /* 0x000f220000100800 */
[----:B------:R-:W-:-:S02]  /*9150*/  PRMT R9, RZ, 0x7610, R9 ;  /* 0x00007610ff097816 */ /* 0x000fc40000000009 */
[----:B------:R-:W-:Y:S01]  /*9160*/  ISETP.GT.AND P0, PT, R2, 0x37, PT ;  /* 0x000000370200780c */ /* 0x000fe20003f04270 */
[----:B------:R0:W4:Y:S02]  /*9170*/  @P2 LDG.E.U8 R8, desc[UR6][R10.64] ;  /* 0x000000060a082981 */ /* 0x000124000c1e1100 */
[----:B0-----:R-:W-:Y:S02]  /*9180*/  PRMT R10, RZ, 0x7610, R10 ;  /* 0x00007610ff0a7816 */ /* 0x001fe4000000000a */
[----:B---3--:R0:W3:Y:S01]  /*9190*/  @P3 LDG.E.U8 R9, desc[UR6][R12.64] ;  /* 0x000000060c093981 */ /* 0x0080e2000c1e1100 */
[----:B------:R-:W-:Y:S01]  /*91a0*/  PRMT R11, RZ, 0x7610, R11 ;  /* 0x00007610ff0b7816 */ /* 0x000fe2000000000b */
[----:B0-----:R-:W-:Y:S02]  /*91b0*/  @P3 IMAD.MOV.U32 R12, RZ, RZ, R14 ;  /* 0x000000ffff0c3224 */ /* 0x001fe400078e000e */
[----:B------:R-:W-:-:S05]  /*91c0*/  @P3 IMAD.MOV.U32 R13, RZ, RZ, R15 ;  /* 0x000000ffff0d3224 */ /* 0x000fca00078e000f */
[----:B------:R2:W3:Y:S02]  /*91d0*/  @P3 LDG.E.U8 R10, desc[UR6][R12.64] ;  /* 0x000000060c0a3981 */ /* 0x0004e4000c1e1100 */
[----:B--2---:R-:W-:Y:S02]  /*91e0*/  @P0 IMAD.MOV.U32 R13, RZ, RZ, R5 ;  /* 0x000000ffff0d0224 */ /* 0x004fe400078e0005 */
[----:B----4-:R-:W-:-:S05]  /*91f0*/  @P0 IMAD.MOV.U32 R12, RZ, RZ, R4 ;  /* 0x000000ffff0c0224 */ /* 0x010fca00078e0004 */
[----:B------:R0:W2:Y:S01]  /*9200*/  @P0 LDG.E.U8 R11, desc[UR6][R12.64] ;  /* 0x000000060c0b0981 */ /* 0x0000a2000c1e1100 */
[----:B------:R-:W-:Y:S02]  /*9210*/  ISETP.GT.AND P1, PT, R2, 0x3c, PT ;  /* 0x0000003c0200780c */ /* 0x000fe40003f24270 */
[----:B0-----:R-:W-:-:S11]  /*9220*/  PRMT R12, RZ, 0x7610, R12 ;  /* 0x00007610ff0c7816 */ /* 0x001fd6000000000c */
[----:B------:R-:W-:Y:S02]  /*9230*/  @P1 IMAD.MOV.U32 R14, RZ, RZ, R0 ;  /* 0x000000ffff0e1224 */ /* 0x000fe400078e0000 */
[----:B------:R-:W-:Y:S01]  /*9240*/  @P1 IMAD.MOV.U32 R15, RZ, RZ, R3 ;  /* 0x000000ffff0f1224 */ /* 0x000fe200078e0003 */
[----:B------:R0:W-:Y:S04]  /*9250*/  STL [R1+0x920], R8 ;  /* 0x0009200801007387 */ /* 0x0001e80000100800 */
[----:B------:R-:W4:Y:S04]  /*9260*/  @P1 LDG.E.U8 R12, desc[UR6][R14.64] ;  /* 0x000000060e0c1981 */ /* 0x000f28000c1e1100 */
[----:B------:R-:W3:Y:S04]  /*9270*/  LDL R16, [R1+0x300] ;  /* 0x0003000001107983 */ /* 0x000ee80000100800 */
[----:B0-----:R-:W3:Y:S04]  /*9280*/  LDL R8, [R1+0x304] ;  /* 0x0003040001087983 */ /* 0x001ee80000100800 */
[----:B------:R-:W3:Y:S04]  /*9290*/  LDL R7, [R1+0x2f8] ;  /* 0x0002f80001077983 */ /* 0x000ee80000100800 */
[----:B------:R-:W3:Y:S04]  /*92a0*/  LDL R6, [R1+0x2fc] ;  /* 0x0002fc0001067983 */ /* 0x000ee80000100800 */
[----:B--2---:R0:W-:Y:S04]  /*92b0*/  STL [R1+0x8e0], R11 ;  /* 0x0008e00b01007387 */ /* 0x0041e80000100800 */
[----:B------:R-:W2:Y:S04]  /*92c0*/  LDL R5, [R1+0x2f0] ;  /* 0x0002f00001057983 */ /* 0x000ea80000100800 */
[----:B------:R-:W2:Y:S04]  /*92d0*/  LDL R4, [R1+0x2f4] ;  /* 0x0002f40001047983 */ /* 0x000ea80000100800 */
[----:B------:R-:W2:Y:S04]  /*92e0*/  LDL R3, [R1+0x2e8] ;  /* 0x0002e80001037983 */ /* 0x000ea80000100800 */
[----:B------:R-:W2:Y:S01]  /*92f0*/  LDL R0, [R1+0x2ec] ;  /* 0x0002ec0001007983 */ /* 0x000ea20000100800 */
[----:B------:R-:W-:-:S03]  /*9300*/  ISETP.GT.AND P2, PT, R2, 0x3d, PT ;  /* 0x0000003d0200780c */ /* 0x000fc60003f44270 */
[----:B----4-:R-:W-:Y:S04]  /*9310*/  STL [R1+0x914], R12 ;  /* 0x0009140c01007387 */ /* 0x010fe80000100800 */
[----:B0-----:R-:W4:Y:S01]  /*9320*/  LDL R11, [R1+0x2e0] ;  /* 0x0002e000010b7983 */ /* 0x001f220000100800 */
[----:B---3--:R-:W-:-:S03]  /*9330*/  @P1 IMAD.MOV.U32 R14, RZ, RZ, R8 ;  /* 0x000000ffff0e1224 */ /* 0x008fc600078e0008 */
[----:B------:R-:W3:Y:S01]  /*9340*/  LDL R8, [R1+0x2e4] ;  /* 0x0002e40001087983 */ /* 0x000ee20000100800 */
[----:B------:R-:W-:Y:S01]  /*9350*/  PRMT R13, RZ, 0x7610, R13 ;  /* 0x00007610ff0d7816 */ /* 0x000fe2000000000d */
[----:B------:R-:W-:Y:S01]  /*9360*/  @P1 IMAD.MOV.U32 R15, RZ, RZ, R16 ;  /* 0x000000ffff0f1224 */ /* 0x000fe200078e0010 */
[----:B------:R-:W-:-:S04]  /*9370*/  PRMT R17, RZ, 0x7610, R17 ;  /* 0x00007610ff117816 */ /* 0x000fc80000000011 */
[----:B------:R0:W3:Y:S02]  /*9380*/  @P1 LDG.E.U8 R13, desc[UR6][R14.64] ;  /* 0x000000060e0d1981 */ /* 0x0000e4000c1e1100 */
[----:B0-----:R-:W-:Y:S02]  /*9390*/  @P2 IMAD.MOV.U32 R14, RZ, RZ, R6 ;  /* 0x000000ffff0e2224 */ /* 0x001fe400078e0006 */
[----:B------:R-:W-:Y:S01]  /*93a0*/  @P2 IMAD.MOV.U32 R15, RZ, RZ, R7 ;  /* 0x000000ffff0f2224 */ /* 0x000fe200078e0007 */
[----:B------:R-:W4:Y:S04]  /*93b0*/  LDL R6, [R1+0x354] ;  /* 0x0003540001067983 */ /* 0x000f280000100800 */
[----:B------:R-:W4:Y:S04]  /*93c0*/  LDL R7, [R1+0x350] ;  /* 0x0003500001077983 */ /* 0x000f280000100800 */
[----:B------:R2:W4:Y:S02]  /*93d0*/  @P2 LDG.E.U8 R17, desc[UR6][R14.64] ;  /* 0x000000060e112981 */ /* 0x000524000c1e1100 */
[----:B--2---:R-:W-:-:S02]  /*93e0*/  @P2 IMAD.MOV.U32 R15, RZ, RZ, R5 ;  /* 0x000000ffff0f2224 */ /* 0x004fc400078e0005 */
[----:B------:R-:W2:Y:S01]  /*93f0*/  LDL R5, [R1+0x2d8] ;  /* 0x0002d80001057983 */ /* 0x000ea20000100800 */
[----:B------:R-:W-:-:S03]  /*9400*/  @P2 IMAD.MOV.U32 R14, RZ, RZ, R4 ;  /* 0x000000ffff0e2224 */ /* 0x000fc600078e0004 */
[----:B------:R-:W2:Y:S01]  /*9410*/  LDL R4, [R1+0x2dc] ;  /* 0x0002dc0001047983 */ /* 0x000ea20000100800 */
[----:B------:R-:W-:Y:S02]  /*9420*/  ISETP.GT.AND P1, PT, R2, 0x3e, PT ;  /* 0x0000003e0200780c */ /* 0x000fe40003f24270 */
[----:B------:R-:W-:Y:S02]  /*9430*/  PRMT R19, RZ, 0x7610, R19 ;  /* 0x00007610ff137816 */ /* 0x000fe40000000013 */
[----:B------:R-:W-:-:S04]  /*9440*/  PRMT R20, RZ, 0x7610, R20 ;  /* 0x00007610ff147816 */ /* 0x000fc80000000014 */
[----:B------:R0:W2:Y:S01]  /*9450*/  @P2 LDG.E.U8 R19, desc[UR6][R14.64] ;  /* 0x000000060e132981 */ /* 0x0000a2000c1e1100 */
[----:B------:R-:W-:-:S04]  /*9460*/  PRMT R21, RZ, 0x7610, R21 ;  /* 0x00007610ff157816 */ /* 0x000fc80000000015 */
[----:B0-----:R-:W-:Y:S02]  /*9470*/  @P1 IMAD.MOV.U32 R14, RZ, RZ, R0 ;  /* 0x000000ffff0e1224 */ /* 0x001fe400078e0000 */
[----:B------:R-:W-:Y:S01]  /*9480*/  @P1 IMAD.MOV.U32 R15, RZ, RZ, R3 ;  /* 0x000000ffff0f1224 */ /* 0x000fe200078e0003 */
[----:B------:R-:W2:Y:S04]  /*9490*/  LDL R0, [R1+0x2d4] ;  /* 0x0002d40001007983 */ /* 0x000ea80000100800 */
[----:B------:R3:W2:Y:S01]  /*94a0*/  @P1 LDG.E.U8 R20, desc[UR6][R14.64] ;  /* 0x000000060e141981 */ /* 0x0006a2000c1e1100 */
[----:B------:R-:W-:-:S03]  /*94b0*/  PRMT R22, RZ, 0x7610, R22 ;  /* 0x00007610ff167816 */ /* 0x000fc60000000016 */
[----:B------:R-:W2:Y:S01]  /*94c0*/  LDL R3, [R1+0x2d0] ;  /* 0x0002d00001037983 */ /* 0x000ea20000100800 */
[----:B---3--:R-:W-:Y:S02]  /*94d0*/  @P1 IMAD.MOV.U32 R14, RZ, RZ, R8 ;  /* 0x000000ffff0e1224 */ /* 0x008fe400078e0008 */
[----:B----4-:R-:W-:-:S05]  /*94e0*/  @P1 IMAD.MOV.U32 R15, RZ, RZ, R11 ;  /* 0x000000ffff0f1224 */ /* 0x010fca00078e000b */
[----:B------:R0:W3:Y:S01]  /*94f0*/  @P1 LDG.E.U8 R21, desc[UR6][R14.64] ;  /* 0x000000060e151981 */ /* 0x0000e2000c1e1100 */
[----:B------:R-:W-:Y:S02]  /*9500*/  ISETP.GT.AND P1, PT, R2, 0x3f, PT ;  /* 0x0000003f0200780c */ /* 0x000fe40003f24270 */
[----:B------:R-:W-:Y:S01]  /*9510*/  PRMT R23, RZ, 0x7610, R23 ;  /* 0x00007610ff177816 */ /* 0x000fe20000000017 */
[----:B0-----:R-:W-:Y:S02]  /*9520*/  @P0 IMAD.MOV.U32 R14, RZ, RZ, R6 ;  /* 0x000000ffff0e0224 */ /* 0x001fe400078e0006 */
[----:B------:R-:W-:-:S05]  /*9530*/  @P0 IMAD.MOV.U32 R15, RZ, RZ, R7 ;  /* 0x000000ffff0f0224 */ /* 0x000fca00078e0007 */
[----:B------:R2:W4:Y:S03]  /*9540*/  @P0 LDG.E.U8 R22, desc[UR6][R14.64] ;  /* 0x000000060e160981 */ /* 0x000526000c1e1100 */
[----:B--2---:R-:W-:Y:S02]  /*9550*/  @P1 IMAD.MOV.U32 R15, RZ, RZ, R5 ;  /* 0x000000ffff0f1224 */ /* 0x004fe400078e0005 */
[----:B------:R-:W-:-:S05]  /*9560*/  @P1 IMAD.MOV.U32 R14, RZ, RZ, R4 ;  /* 0x000000ffff0e1224 */ /* 0x000fca00078e0004 */
[----:B------:R0:W2:Y:S01]  /*9570*/  @P1 LDG.E.U8 R23, desc[UR6][R14.64] ;  /* 0x000000060e171981 */ /* 0x0000a2000c1e1100 */
[----:B------:R-:W-:Y:S01]  /*9580*/  PRMT R24, RZ, 0x7610, R24 ;  /* 0x00007610ff187816 */ /* 0x000fe20000000018 */
[----:B0-----:R-:W-:Y:S02]  /*9590*/  @P1 IMAD.MOV.U32 R14, RZ, RZ, R0 ;  /* 0x000000ffff0e1224 */ /* 0x001fe400078e0000 */
[----:B------:R-:W-:Y:S01]  /*95a0*/  @P1 IMAD.MOV.U32 R15, RZ, RZ, R3 ;  /* 0x000000ffff0f1224 */ /* 0x000fe200078e0003 */
[----:B------:R-:W-:Y:S04]  /*95b0*/  STL [R1+0x8e4], R20 ;  /* 0x0008e41401007387 */ /* 0x000fe80000100800 */
[----:B------:R0:W2:Y:S04]  /*95c0*/  @P1 LDG.E.U8 R24, desc[UR6][R14.64] ;  /* 0x000000060e181981 */ /* 0x0000a8000c1e1100 */
[----:B---3--:R-:W-:Y:S04]  /*95d0*/  STL [R1+0x8e8], R21 ;  /* 0x0008e81501007387 */ /* 0x008fe80000100800 */
[----:B------:R-:W3:Y:S04]  /*95e0*/  LDL.LU R29, [R1+0x228] ;  /* 0x00022800011d7983 */ /* 0x000ee80000300800 */
[----:B----4-:R-:W-:Y:S01]  /*95f0*/  STL [R1+0x8ec], R22 ;  /* 0x0008ec1601007387 */ /* 0x010fe20000100800 */
[----:B0-----:R-:W0:Y:S01]  /*9600*/  S2R R14, SR_TID.X ;  /* 0x00000000000e7919 */ /* 0x001e220000002100 */
[----:B------:R-:W1:Y:S01]  /*9610*/  S2R R5, SR_TID.X ;  /* 0x0000000000057919 */ /* 0x000e620000002100 */
[----:B------:R-:W-:Y:S06]  /*9620*/  BAR.SYNC.DEFER_BLOCKING 0x0 ;  /* 0x0000000000007b1d */ /* 0x000fec0000010000 */
[----:B--2---:R2:W-:Y:S04]  /*9630*/  STL [R1+0x8f0], R23 ;  /* 0x0008f01701007387 */ /* 0x0045e80000100800 */
[----:B------:R-:W4:Y:S04]  /*9640*/  LDL.LU R3, [R1+0x224] ;  /* 0x0002240001037983 */ /* 0x000f280000300800 */
[----:B------:R-:W4:Y:S04]  /*9650*/  LDL.LU R4, [R1+0x1e8] ;  /* 0x0001e80001047983 */ /* 0x000f280000300800 */
[----:B------:R-:W4:Y:S04]  /*9660*/  LDL.LU R25, [R1+0x1e4] ;  /* 0x0001e40001197983 */ /* 0x000f280000300800 */
[----:B------:R-:W4:Y:S04]  /*9670*/  LDL.LU R28, [R1+0x1a8] ;  /* 0x0001a800011c7983 */ /* 0x000f280000300800 */
[----:B------:R-:W4:Y:S04]  /*9680*/  LDL.LU R11, [R1+0x1a4] ;  /* 0x0001a400010b7983 */ /* 0x000f280000300800 */
[----:B------:R-:W4:Y:S04]  /*9690*/  LDL.LU R6, [R1+0x158] ;  /* 0x0001580001067983 */ /* 0x000f280000300800 */
[----:B------:R-:W4:Y:S04]  /*96a0*/  LDL.LU R18, [R1+0x154] ;  /* 0x0001540001127983 */ /* 0x000f280000300800 */
[----:B------:R-:W4:Y:S01]  /*96b0*/  LDL.LU R27, [R1+0x118] ;  /* 0x00011800011b7983 */ /* 0x000f220000300800 */
[----:B0-----:R-:W-:-:S03]  /*96c0*/  LOP3.LUT R14, R14, 0x3f, RZ, 0xc0, !PT ;  /* 0x0000003f0e0e7812 */ /* 0x001fc600078ec0ff */
[----:B------:R-:W4:Y:S04]  /*96d0*/  LDL.LU R26, [R1+0xa8] ;  /* 0x0000a800011a7983 */ /* 0x000f280000300800 */
[----:B--2---:R-:W2:Y:S04]  /*96e0*/  LDL.LU R23, [R1+0x64] ;  /* 0x0000640001177983 */ /* 0x004ea80000300800 */
[----:B------:R-:W2:Y:S01]  /*96f0*/  LDL.LU R22, [R1+0x220] ;  /* 0x0002200001167983 */ /* 0x000ea20000300800 */
[----:B------:R-:W-:-:S03]  /*9700*/  ISETP.GE.AND P0, PT, R14, R2, PT ;  /* 0x000000020e00720c */ /* 0x000fc60003f06270 */
[----:B------:R-:W2:Y:S04]  /*9710*/  LDL.LU R0, [R1+0x21c] ;  /* 0x00021c0001007983 */ /* 0x000ea80000300800 */
[----:B------:R-:W2:Y:S01]  /*9720*/  LDL.LU R15, [R1+0x114] ;  /* 0x00011400010f7983 */ /* 0x000ea20000300800 */
[----:B-1----:R-:W-:-:S03]  /*9730*/  LOP3.LUT R14, R5, 0x3f, RZ, 0xc0, !PT ;  /* 0x0000003f050e7812 */ /* 0x002fc600078ec0ff */
[----:B------:R0:W-:Y:S04]  /*9740*/  STL [R1+0x8f4], R24 ;  /* 0x0008f41801007387 */ /* 0x0001e80000100800 */
[----:B0-----:R-:W2:Y:S04]  /*9750*/  LDL.LU R24, [R1+0x68] ;  /* 0x0000680001187983 */ /* 0x001ea80000300800 */
[----:B------:R-:W2:Y:S04]  /*9760*/  LDL.LU R2, [R1+0xa4] ;  /* 0x0000a40001027983 */ /* 0x000ea80000300800 */
[----:B------:R-:W2:Y:S04]  /*9770*/  LDL.LU R21, [R1+0x1e0] ;  /* 0x0001e00001157983 */ /* 0x000ea80000300800 */
[----:B------:R-:W2:Y:S04]  /*9780*/  LDL.LU R20, [R1+0x1dc] ;  /* 0x0001dc0001147983 */ /* 0x000ea80000300800 */
[----:B------:R-:W2:Y:S04]  /*9790*/  LDL.LU R12, [R1+0x1a0] ;  /* 0x0001a000010c7983 */ /* 0x000ea80000300800 */
[----:B------:R-:W2:Y:S04]  /*97a0*/  LDL.LU R8, [R1+0x19c] ;  /* 0x00019c0001087983 */ /* 0x000ea80000300800 */
[----:B------:R-:W2:Y:S04]  /*97b0*/  LDL.LU R7, [R1+0x150] ;  /* 0x0001500001077983 */ /* 0x000ea80000300800 */
[----:B---3--:R0:W-:Y:S04]  /*97c0*/  STS.U8 [R14+UR4], R29 ;  /* 0x0000001d0e007988 */ /* 0x0081e80008000004 */
[----:B------:R-:W3:Y:S04]  /*97d0*/  LDL.LU R16, [R1+0x14c] ;  /* 0x00014c0001107983 */ /* 0x000ee80000300800 */
[----:B0-----:R-:W3:Y:S04]  /*97e0*/  LDL.LU R29, [R1+0x110] ;  /* 0x00011000011d7983 */ /* 0x001ee80000300800 */
[----:B----4-:R0:W-:Y:S04]  /*97f0*/  STS.U8 [R14+UR4+0x40], R3 ;  /* 0x000040030e007988 */ /* 0x0101e80008000004 */
[----:B------:R1:W-:Y:S04]  /*9800*/  STS.U8 [R14+UR4+0x440], R4 ;  /* 0x000440040e007988 */ /* 0x0003e80008000004 */
[----:B------:R4:W-:Y:S04]  /*9810*/  STS.U8 [R14+UR4+0x400], R25 ;  /* 0x000400190e007988 */ /* 0x0009e80008000004 */
[----:B0-----:R-:W3:Y:S04]  /*9820*/  LDL.LU R3, [R1+0x930] ;  /* 0x0009300001037983 */ /* 0x001ee80000300800 */
[----:B-1----:R-:W3:Y:S04]  /*9830*/  LDL.LU R4, [R1+0x92c] ;  /* 0x00092c0001047983 */ /* 0x002ee80000300800 */
[----:B----4-:R-:W4:Y:S04]  /*9840*/  LDL.LU R25, [R1+0x928] ;  /* 0x0009280001197983 */ /* 0x010f280000300800 */
[----:B------:R0:W-:Y:S04]  /*9850*/  STS.U8 [R14+UR4+0x800], R28 ;  /* 0x0008001c0e007988 */ /* 0x0001e80008000004 */
[----:B0-----:R-:W3:Y:S04]  /*9860*/  LDL.LU R28, [R1+0x924] ;  /* 0x00092400011c7983 */ /* 0x001ee80000300800 */
[----:B------:R0:W-:Y:S04]  /*9870*/  STS.U8 [R14+UR4+0x840], R11 ;  /* 0x0008400b0e007988 */ /* 0x0001e80008000004 */
[----:B------:R-:W-:Y:S04]  /*9880*/  STS.U8 [R14+UR4+0xc40], R6 ;  /* 0x000c40060e007988 */ /* 0x000fe80008000004 */
[----:B------:R-:W-:Y:S04]  /*9890*/  STS.U8 [R14+UR4+0xc00], R18 ;  /* 0x000c00120e007988 */ /* 0x000fe80008000004 */
[----:B------:R1:W-:Y:S04]  /*98a0*/  STS.U8 [R14+UR4+0x1000], R27 ;  /* 0x0010001b0e007988 */ /* 0x0003e80008000004 */
[----:B0-----:R-:W4:Y:S01]  /*98b0*/  LDL.LU R11, [R1+0x10c] ;  /* 0x00010c00010b7983 */ /* 0x001f220000300800 */
[----:B-1----:R-:W0:Y:S03]  /*98c0*/  S2R R27, SR_TID.X ;  /* 0x00000000001b7919 */ /* 0x002e260000002100 */
[----:B--2---:R-:W-:Y:S04]  /*98d0*/  STS.U8 [R14+UR4+0x1040], R15 ;  /* 0x0010400f0e007988 */ /* 0x004fe80008000004 */
[----:B------:R-:W2:Y:S04]  /*98e0*/  LDL.LU R6, [R1+0xa0] ;  /* 0x0000a00001067983 */ /* 0x000ea80000300800 */
[----:B------:R-:W2:Y:S04]  /*98f0*/  LDL.LU R18, [R1+0x9c] ;  /* 0x00009c0001127983 */ /* 0x000ea80000300800 */
[----:B------:R1:W-:Y:S04]  /*9900*/  STS.U8 [R14+UR4+0x1440], R26 ;  /* 0x0014401a0e007988 */ /* 0x0003e80008000004 */
[----:B------:R-:W-:Y:S04]  /*9910*/  STS.U8 [R14+UR4+0x1400], R2 ;  /* 0x001400020e007988 */ /* 0x000fe80008000004 */
[----:B-1----:R-:W2:Y:S01]  /*9920*/  LDL.LU R26, [R1+0x60] ;  /* 0x00006000011a7983 */ /* 0x002ea20000300800 */
[----:B0-----:R-:W-:-:S03]  /*9930*/  LOP3.LUT R15, R27, 0x3f, RZ, 0xc0, !PT ;  /* 0x0000003f1b0f7812 */ /* 0x001fc600078ec0ff */
[----:B------:R-:W2:Y:S01]  /*9940*/  LDL.LU R27, [R1+0x5c] ;  /* 0x00005c00011b7983 */ /* 0x000ea20000300800 */
[----:B------:R-:W-:-:S03]  /*9950*/  LOP3.LUT R15, R15, 0x8, RZ, 0x3c, !PT ;  /* 0x000000080f0f7812 */ /* 0x000fc600078e3cff */
[----:B------:R-:W-:Y:S04]  /*9960*/  STS.U8 [R14+UR4+0x1800], R24 ;  /* 0x001800180e007988 */ /* 0x000fe80008000004 */
[----:B------:R-:W-:Y:S04]  /*9970*/  STS.U8 [R14+UR4+0x1840], R23 ;  /* 0x001840170e007988 */ /* 0x000fe80008000004 */
[----:B---3--:R-:W-:Y:S04]  /*9980*/  STS.U8 [R14+UR4+0x1c40], R28 ;  /* 0x001c401c0e007988 */ /* 0x008fe80008000004 */
[----:B----4-:R-:W-:Y:S04]  /*9990*/  STS.U8 [R14+UR4+0x1c00], R25 ;  /* 0x001c00190e007988 */ /* 0x010fe80008000004 */
[----:B------:R-:W-:Y:S04]  /*99a0*/  STS.U8 [R15+UR4+0x80], R22 ;  /* 0x000080160f007988 */ /* 0x000fe80008000004 */
[----:B------:R0:W-:Y:S04]  /*99b0*/  STS.U8 [R15+UR4+0xc0], R0 ;  /* 0x0000c0000f007988 */ /* 0x0001e80008000004 */
[----:B------:R-:W-:Y:S04]  /*99c0*/  STS.U8 [R15+UR4+0x4c0], R21 ;  /* 0x0004c0150f007988 */ /* 0x000fe80008000004 */
[----:B------:R-:W-:Y:S04]  /*99d0*/  STS.U8 [R15+UR4+0x480], R20 ;  /* 0x000480140f007988 */ /* 0x000fe80008000004 */
[----:B------:R-:W-:Y:S04]  /*99e0*/  STS.U8 [R15+UR4+0x880], R12 ;  /* 0x0008800c0f007988 */ /* 0x000fe80008000004 */
[----:B0-----:R-:W3:Y:S04]  /*99f0*/  LDL.LU R0, [R1+0x218] ;  /* 0x0002180001007983 */ /* 0x001ee80000300800 */
[----:B------:R0:W-:Y:S04]  /*9a00*/  STS.U8 [R15+UR4+0x8c0], R8 ;  /* 0x0008c0080f007988 */ /* 0x0001e80008000004 */
[----:B------:R1:W-:Y:S04]  /*9a10*/  STS.U8 [R15+UR4+0xcc0], R7 ;  /* 0x000cc0070f007988 */ /* 0x0003e80008000004 */
[----:B0-----:R-:W4:Y:S04]  /*9a20*/  LDL.LU R8, [R1+0x214] ;  /* 0x0002140001087983 */ /* 0x001f280000300800 */
[----:B-1----:R-:W4:Y:S04]  /*9a30*/  LDL.LU R7, [R1+0x1d8] ;  /* 0x0001d80001077983 */ /* 0x002f280000300800 */
[----:B------:R0:W-:Y:S02]  /*9a40*/  STS.U8 [R15+UR4+0xc80], R16 ;  /* 0x000c80100f007988 */ /* 0x0001e40008000004 */
[----:B0-----:R-:W0:Y:S02]  /*9a50*/  S2R R16, SR_TID.X ;  /* 0x0000000000107919 */ /* 0x001e240000002100 */
[----:B------:R1:W-:Y:S04]  /*9a60*/  STS.U8 [R15+UR4+0x1080], R29 ;  /* 0x0010801d0f007988 */ /* 0x0003e80008000004 */
[----:B------:R0:W-:Y:S04]  /*9a70*/  STS.U8 [R15+UR4+0x10c0], R11 ;  /* 0x0010c00b0f007988 */ /* 0x0001e80008000004 */
[----:B-1----:R-:W4:Y:S04]  /*9a80*/  LDL.LU R29, [R1+0x1d4] ;  /* 0x0001d400011d7983 */ /* 0x002f280000300800 */
[----:B------:R-:W4:Y:S04]  /*9a90*/  LDL.LU R23, [R1+0x148] ;  /* 0x0001480001177983 */ /* 0x000f280000300800 */
[----:B------:R-:W4:Y:S04]  /*9aa0*/  LDL.LU R22, [R1+0x144] ;  /* 0x0001440001167983 */ /* 0x000f280000300800 */
[----:B------:R-:W4:Y:S04]  /*9ab0*/  LDL.LU R21, [R1+0x108] ;  /* 0x0001080001157983 */ /* 0x000f280000300800 */
[----:B------:R-:W4:Y:S04]  /*9ac0*/  LDL.LU R20, [R1+0x104] ;  /* 0x0001040001147983 */ /* 0x000f280000300800 */
[----:B--2---:R1:W-:Y:S04]  /*9ad0*/  STS.U8 [R15+UR4+0x14c0], R6 ;  /* 0x0014c0060f007988 */ /* 0x0043e80008000004 */
[----:B0-----:R-:W2:Y:S04]  /*9ae0*/  LDL.LU R11, [R1+0x98] ;  /* 0x00009800010b7983 */ /* 0x001ea80000300800 */
[----:B------:R-:W-:Y:S04]  /*9af0*/  STS.U8 [R15+UR4+0x1480], R18 ;  /* 0x001480120f007988 */ /* 0x000fe80008000004 */
[----:B-1----:R-:W2:Y:S01]  /*9b00*/  LDL.LU R6, [R1+0x94] ;  /* 0x0000940001067983 */ /* 0x002ea20000300800 */
[----:B------:R-:W-:-:S03]  /*9b10*/  LOP3.LUT R12, R16, 0x3f, RZ, 0xc0, !PT ;  /* 0x0000003f100c7812 */ /* 0x000fc600078ec0ff */
[----:B------:R-:W-:Y:S04]  /*9b20*/  STS.U8 [R15+UR4+0x1880], R26 ;  /* 0x0018801a0f007988 */ /* 0x000fe80008000004 */
[----:B------:R-:W2:Y:S04]  /*9b30*/  LDL.LU R25, [R1+0x58] ;  /* 0x0000580001197983 */ /* 0x000ea80000300800 */
[----:B------:R-:W-:Y:S04]  /*9b40*/  STS.U8 [R15+UR4+0x18c0], R27 ;  /* 0x0018c01b0f007988 */ /* 0x000fe80008000004 */
[----:B------:R-:W2:Y:S04]  /*9b50*/  LDL.LU R28, [R1+0x54] ;  /* 0x00005400011c7983 */ /* 0x000ea80000300800 */
[----:B------:R-:W-:Y:S04]  /*9b60*/  STS.U8 [R15+UR4+0x1cc0], R4 ;  /* 0x001cc0040f007988 */ /* 0x000fe80008000004 */
[----:B------:R0:W-:Y:S04]  /*9b70*/  STL [R1+0x8f8], R4 ;  /* 0x0008f80401007387 */ /* 0x0001e80000100800 */
[----:B------:R1:W-:Y:S01]  /*9b80*/  STS.U8 [R15+UR4+0x1c80], R3 ;  /* 0x001c80030f007988 */ /* 0x0003e20008000004 */
[----:B------:R-:W-:-:S03]  /*9b90*/  LOP3.LUT R2, R12, 0x10, RZ, 0x3c, !PT ;  /* 0x000000100c027812 */ /* 0x000fc600078e3cff */
[----:B0-----:R-:W2:Y:S04]  /*9ba0*/  LDL.LU R4, [R1+0x194] ;  /* 0x0001940001047983 */ /* 0x001ea80000300800 */
[----:B-1----:R-:W2:Y:S04]  /*9bb0*/  LDL.LU R3, [R1+0x198] ;  /* 0x0001980001037983 */ /* 0x002ea80000300800 */
[----:B------:R-:W2:Y:S04]  /*9bc0*/  LDL.LU R24, [R1+0x210] ;  /* 0x0002100001187983 */ /* 0x000ea80000300800 */
[----:B------:R-:W2:Y:S04]  /*9bd0*/  LDL.LU R15, [R1+0x20c] ;  /* 0x00020c00010f7983 */ /* 0x000ea80000300800 */
[----:B------:R-:W2:Y:S04]  /*9be0*/  LDL.LU R16, [R1+0x1d0] ;  /* 0x0001d00001107983 */ /* 0x000ea80000300800 */
[----:B------:R-:W2:Y:S04]  /*9bf0*/  LDL.LU R18, [R1+0x1cc] ;  /* 0x0001cc0001127983 */ /* 0x000ea80000300800 */
[----:B------:R-:W2:Y:S04]  /*9c00*/  LDL.LU R26, [R1+0x180] ;  /* 0x00018000011a7983 */ /* 0x000ea80000300800 */
[----:B------:R-:W2:Y:S04]  /*9c10*/  LDL.LU R27, [R1+0x17c] ;  /* 0x00017c00011b7983 */ /* 0x000ea80000300800 */
[----:B---3--:R0:W-:Y:S04]  /*9c20*/  STS.U8 [R2+UR4+0x100], R0 ;  /* 0x0001000002007988 */ /* 0x0081e80008000004 */
[----:B0-----:R-:W3:Y:S04]  /*9c30*/  LDL.LU R0, [R1+0x140] ;  /* 0x0001400001007983 */ /* 0x001ee80000300800 */
[----:B----4-:R0:W-:Y:S04]  /*9c40*/  STS.U8 [R2+UR4+0x140], R8 ;  /* 0x0001400802007988 */ /* 0x0101e80008000004 */
[----:B------:R1:W-:Y:S04]  /*9c50*/  STS.U8 [R2+UR4+0x540], R7 ;  /* 0x0005400702007988 */ /* 0x0003e80008000004 */
[----:B0-----:R-:W4:Y:S04]  /*9c60*/  LDL.LU R8, [R1+0x920] ;  /* 0x0009200001087983 */ /* 0x001f280000300800 */
[----:B-1----:R-:W3:Y:S01]  /*9c70*/  LDL.LU R7, [R1+0x91c] ;  /* 0x00091c0001077983 */ /* 0x002ee20000300800 */
[----:B------:R-:W-:-:S03]  /*9c80*/  LOP3.LUT R12, R12, 0x18, RZ, 0x3c, !PT ;  /* 0x000000180c0c7812 */ /* 0x000fc600078e3cff */
[----:B------:R0:W-:Y:S04]  /*9c90*/  STS.U8 [R2+UR4+0x500], R29 ;  /* 0x0005001d02007988 */ /* 0x0001e80008000004 */
[----:B0-----:R-:W4:Y:S04]  /*9ca0*/  LDL.LU R29, [R1+0x918] ;  /* 0x00091800011d7983 */ /* 0x001f280000300800 */
[----:B--2---:R-:W-:Y:S04]  /*9cb0*/  STS.U8 [R2+UR4+0x900], R3 ;  /* 0x0009000302007988 */ /* 0x004fe80008000004 */
[----:B------:R-:W-:Y:S04]  /*9cc0*/  STS.U8 [R2+UR4+0x940], R4 ;  /* 0x0009400402007988 */ /* 0x000fe80008000004 */
[----:B------:R0:W-:Y:S04]  /*9cd0*/  STS.U8 [R2+UR4+0xd40], R23 ;  /* 0x000d401702007988 */ /* 0x0001e80008000004 */
[----:B------:R1:W-:Y:S04]  /*9ce0*/  STS.U8 [R2+UR4+0xd00], R22 ;  /* 0x000d001602007988 */ /* 0x0003e80008000004 */
[----:B------:R2:W-:Y:S04]  /*9cf0*/  STS.U8 [R2+UR4+0x1100], R21 ;  /* 0x0011001502007988 */ /* 0x0005e80008000004 */
[----:B0-----:R-:W4:Y:S04]  /*9d00*/  LDL.LU R23, [R1+0x13c] ;  /* 0x00013c0001177983 */ /* 0x001f280000300800 */
[----:B-1----:R-:W4:Y:S04]  /*9d10*/  LDL.LU R22, [R1+0x100] ;  /* 0x0001000001167983 */ /* 0x002f280000300800 */
[----:B------:R0:W-:Y:S04]  /*9d20*/  STS.U8 [R2+UR4+0x1140], R20 ;  /* 0x0011401402007988 */ /* 0x0001e80008000004 */
[----:B--2---:R-:W2:Y:S04]  /*9d30*/  LDL.LU R21, [R1+0xfc] ;  /* 0x0000fc0001157983 */ /* 0x004ea80000300800 */
[----:B------:R1:W-:Y:S04]  /*9d40*/  STS.U8 [R2+UR4+0x1540], R11 ;  /* 0x0015400b02007988 */ /* 0x0003e80008000004 */
[----:B0-----:R-:W2:Y:S04]  /*9d50*/  LDL.LU R20, [R1+0x90] ;  /* 0x0000900001147983 */ /* 0x001ea80000300800 */
[----:B------:R0:W-:Y:S04]  /*9d60*/  STS.U8 [R2+UR4+0x1500], R6 ;  /* 0x0015000602007988 */ /* 0x0001e80008000004 */
[----:B-1----:R-:W2:Y:S04]  /*9d70*/  LDL.LU R11, [R1+0x8c] ;  /* 0x00008c00010b7983 */ /* 0x002ea80000300800 */
[----:B------:R-:W-:Y:S04]  /*9d80*/  STS.U8 [R2+UR4+0x1900], R25 ;  /* 0x0019001902007988 */ /* 0x000fe80008000004 */
[----:B0-----:R-:W2:Y:S04]  /*9d90*/  LDL.LU R6, [R1+0x50] ;  /* 0x0000500001067983 */ /* 0x001ea80000300800 */
[----:B------:R-:W-:Y:S04]  /*9da0*/  STS.U8 [R2+UR4+0x1940], R28 ;  /* 0x0019401c02007988 */ /* 0x000fe80008000004 */
[----:B---3--:R-:W-:Y:S04]  /*9db0*/  STS.U8 [R2+UR4+0x1d40], R7 ;  /* 0x001d400702007988 */ /* 0x008fe80008000004 */
[----:B----4-:R-:W-:Y:S04]  /*9dc0*/  STS.U8 [R2+UR4+0x1d00], R8 ;  /* 0x001d000802007988 */ /* 0x010fe80008000004 */
[----:B------:R-:W-:Y:S04]  /*9dd0*/  STS.U8 [R12+UR4+0x180], R24 ;  /* 0x000180180c007988 */ /* 0x000fe80008000004 */
[----:B------:R-:W-:Y:S04]  /*9de0*/  STL [R1+0x8fc], R7 ;  /* 0x0008fc0701007387 */ /* 0x000fe80000100800 */
[----:B------:R-:W-:Y:S04]  /*9df0*/  STS.U8 [R12+UR4+0x1c0], R15 ;  /* 0x0001c00f0c007988 */ /* 0x000fe80008000004 */
[----:B------:R-:W-:Y:S04]  /*9e00*/  STL [R1+0x900], R8 ;  /* 0x0009000801007387 */ /* 0x000fe80000100800 */
[----:B------:R0:W-:Y:S04]  /*9e10*/  STS.U8 [R12+UR4+0x5c0], R16 ;  /* 0x0005c0100c007988 */ /* 0x0001e80008000004 */
[----:B------:R1:W-:Y:S04]  /*9e20*/  STS.U8 [R12+UR4+0x580], R18 ;  /* 0x000580120c007988 */ /* 0x0003e80008000004 */
[----:B------:R3:W-:Y:S04]  /*9e30*/  STS.U8 [R12+UR4+0x980], R26 ;  /* 0x0009801a0c007988 */ /* 0x0007e80008000004 */
[----:B0-----:R-:W4:Y:S04]  /*9e40*/  LDL.LU R16, [R1+0x208] ;  /* 0x0002080001107983 */ /* 0x001f280000300800 */
[----:B-1----:R-:W4:Y:S04]  /*9e50*/  LDL.LU R18, [R1+0x204] ;  /* 0x0002040001127983 */ /* 0x002f280000300800 */
[----:B------:R0:W-:Y:S04]  /*9e60*/  STS.U8 [R12+UR4+0x9c0], R27 ;  /* 0x0009c01b0c007988 */ /* 0x0001e80008000004 */
[----:B---3--:R-:W3:Y:S04]  /*9e70*/  LDL.LU R26, [R1+0x1c8] ;  /* 0x0001c800011a7983 */ /* 0x008ee80000300800 */
[----:B0-----:R-:W3:Y:S04]  /*9e80*/  LDL.LU R27, [R1+0x1c4] ;  /* 0x0001c400011b7983 */ /* 0x001ee80000300800 */
[----:B------:R-:W3:Y:S04]  /*9e90*/  LDL.LU R8, [R1+0x174] ;  /* 0x0001740001087983 */ /* 0x000ee80000300800 */
[----:B------:R-:W3:Y:S04]  /*9ea0*/  LDL.LU R3, [R1+0x138] ;  /* 0x0001380001037983 */ /* 0x000ee80000300800 */
[----:B------:R-:W3:Y:S04]  /*9eb0*/  LDL.LU R25, [R1+0x134] ;  /* 0x0001340001197983 */ /* 0x000ee80000300800 */
[----:B------:R0:W-:Y:S04]  /*9ec0*/  STS.U8 [R12+UR4+0xdc0], R0 ;  /* 0x000dc0000c007988 */ /* 0x0001e80008000004 */
[----:B------:R-:W3:Y:S04]  /*9ed0*/  LDL.LU R2, [R1+0xf8] ;  /* 0x0000f80001027983 */ /* 0x000ee80000300800 */
[----:B0-----:R-:W3:Y:S04]  /*9ee0*/  LDL.LU R0, [R1+0xf4] ;  /* 0x0000f40001007983 */ /* 0x001ee80000300800 */
[----:B------:R-:W3:Y:S04]  /*9ef0*/  LDL.LU R7, [R1+0x88] ;  /* 0x0000880001077983 */ /* 0x000ee80000300800 */
[----:B------:R-:W3:Y:S04]  /*9f00*/  LDL.LU R28, [R1+0x84] ;  /* 0x00008400011c7983 */ /* 0x000ee80000300800 */
[----:B------:R-:W3:Y:S01]  /*9f10*/  LDL.LU R15, [R1+0x200] ;  /* 0x00020000010f7983 */ /* 0x000ee20000300800 */
[----:B------:R-:W-:-:S04]  /*9f20*/  LOP3.LUT R24, R5, 0x3f, RZ, 0xc0, !PT ;  /* 0x0000003f05187812 */ /* 0x000fc800078ec0ff */
[C---:B------:R-:W-:Y:S01]  /*9f30*/  LOP3.LUT R4, R24.reuse, 0x20, RZ, 0x3c, !PT ;  /* 0x0000002018047812 */ /* 0x040fe200078e3cff */
[----:B------:R0:W-:Y:S04]  /*9f40*/  STS.U8 [R12+UR4+0xd80], R23 ;  /* 0x000d80170c007988 */ /* 0x0001e80008000004 */
[----:B------:R1:W-:Y:S04]  /*9f50*/  STS.U8 [R12+UR4+0x1180], R22 ;  /* 0x001180160c007988 */ /* 0x0003e80008000004 */
[----:B0-----:R-:W3:Y:S04]  /*9f60*/  LDL.LU R23, [R1+0x1fc] ;  /* 0x0001fc0001177983 */ /* 0x001ee80000300800 */
[----:B--2---:R0:W-:Y:S04]  /*9f70*/  STS.U8 [R12+UR4+0x11c0], R21 ;  /* 0x0011c0150c007988 */ /* 0x0041e80008000004 */
[----:B-1----:R-:W2:Y:S04]  /*9f80*/  LDL.LU R22, [R1+0x1c0] ;  /* 0x0001c00001167983 */ /* 0x002ea80000300800 */
[----:B------:R1:W-:Y:S04]  /*9f90*/  STS.U8 [R12+UR4+0x15c0], R20 ;  /* 0x0015c0140c007988 */ /* 0x0003e80008000004 */
[----:B0-----:R-:W2:Y:S04]  /*9fa0*/  LDL.LU R21, [R1+0x1bc] ;  /* 0x0001bc0001157983 */ /* 0x001ea80000300800 */
[----:B------:R0:W-:Y:S04]  /*9fb0*/  STS.U8 [R12+UR4+0x1580], R11 ;  /* 0x0015800b0c007988 */ /* 0x0001e80008000004 */
[----:B-1----:R-:W2:Y:S04]  /*9fc0*/  LDL.LU R20, [R1+0x170] ;  /* 0x0001700001147983 */ /* 0x002ea80000300800 */
[----:B------:R1:W-:Y:S04]  /*9fd0*/  STS.U8 [R12+UR4+0x1980], R6 ;  /* 0x001980060c007988 */ /* 0x0003e80008000004 */
[----:B0-----:R-:W2:Y:S04]  /*9fe0*/  LDL.LU R11, [R1+0x16c] ;  /* 0x00016c00010b7983 */ /* 0x001ea80000300800 */
[----:B------:R0:W-:Y:S04]  /*9ff0*/  STS.U8 [R12+UR4+0x19c0], R29 ;  /* 0x0019c01d0c007988 */ /* 0x0001e80008000004 */
[----:B-1----:R-:W2:Y:S04]  /*a000*/  LDL.LU R6, [R1+0x130] ;  /* 0x0001300001067983 */ /* 0x002ea80000300800 */
[----:B------:R-:W2:Y:S04]  /*a010*/  LDL.LU R5, [R1+0x12c] ;  /* 0x00012c0001057983 */ /* 0x000ea80000300800 */
[----:B0-----:R-:W2:Y:S04]  /*a020*/  LDL.LU R29, [R1+0x178] ;  /* 0x00017800011d7983 */ /* 0x001ea80000300800 */
[----:B------:R-:W-:Y:S04]  /*a030*/  STS.U8 [R12+UR4+0x1dc0], R9 ;  /* 0x001dc0090c007988 */ /* 0x000fe80008000004 */
[----:B------:R0:W-:Y:S04]  /*a040*/  STS.U8 [R12+UR4+0x1d80], R10 ;  /* 0x001d800a0c007988 */ /* 0x0001e80008000004 */
[----:B0-----:R-:W2:Y:S04]  /*a050*/  LDL.LU R12, [R1+0x914] ;  /* 0x00091400010c7983 */ /* 0x001ea80000300800 */
[----:B----4-:R0:W-:Y:S04]  /*a060*/  STS.U8 [R4+UR4+0x200], R16 ;  /* 0x0002001004007988 */ /* 0x0101e80008000004 */
[----:B------:R1:W-:Y:S04]  /*a070*/  STS.U8 [R4+UR4+0x240], R18 ;  /* 0x0002401204007988 */ /* 0x0003e80008000004 */
[----:B0-----:R-:W4:Y:S04]  /*a080*/  LDL.LU R16, [R1+0x910] ;  /* 0x0009100001107983 */ /* 0x001f280000300800 */
[----:B-1----:R-:W4:Y:S04]  /*a090*/  LDL.LU R18, [R1+0x90c] ;  /* 0x00090c0001127983 */ /* 0x002f280000300800 */
[----:B---3--:R0:W-:Y:S04]  /*a0a0*/  STS.U8 [R4+UR4+0x640], R26 ;  /* 0x0006401a04007988 */ /* 0x0081e80008000004 */
[----:B------:R1:W-:Y:S04]  /*a0b0*/  STS.U8 [R4+UR4+0x600], R27 ;  /* 0x0006001b04007988 */ /* 0x0003e80008000004 */
[----:B0-----:R-:W3:Y:S04]  /*a0c0*/  LDL.LU R26, [R1+0x908] ;  /* 0x00090800011a7983 */ /* 0x001ee80000300800 */
[----:B-1----:R-:W3:Y:S04]  /*a0d0*/  LDL.LU R27, [R1+0x904] ;  /* 0x00090400011b7983 */ /* 0x002ee80000300800 */
[----:B--2---:R-:W-:Y:S04]  /*a0e0*/  STS.U8 [R4+UR4+0xa00], R29 ;  /* 0x000a001d04007988 */ /* 0x004fe80008000004 */
[----:B------:R-:W-:Y:S04]  /*a0f0*/  STS.U8 [R4+UR4+0xa40], R8 ;  /* 0x000a400804007988 */ /* 0x000fe80008000004 */
[----:B------:R0:W-:Y:S04]  /*a100*/  STS.U8 [R4+UR4+0xe40], R3 ;  /* 0x000e400304007988 */ /* 0x0001e80008000004 */
[----:B------:R1:W-:Y:S04]  /*a110*/  STS.U8 [R4+UR4+0xe00], R25 ;  /* 0x000e001904007988 */ /* 0x0003e80008000004 */
[----:B------:R2:W-:Y:S04]  /*a120*/  STS.U8 [R4+UR4+0x1200], R2 ;  /* 0x0012000204007988 */ /* 0x0005e80008000004 */
[----:B0-----:R-:W4:Y:S04]  /*a130*/  LDL.LU R3, [R1+0xf0] ;  /* 0x0000f00001037983 */ /* 0x001f280000300800 */
[----:B------:R0:W-:Y:S04]  /*a140*/  STS.U8 [R4+UR4+0x1240], R0 ;  /* 0x0012400004007988 */ /* 0x0001e80008000004 */
[----:B-1----:R-:W4:Y:S04]  /*a150*/  LDL.LU R25, [R1+0xbc] ;  /* 0x0000bc0001197983 */ /* 0x002f280000300800 */
[----:B--2---:R-:W2:Y:S04]  /*a160*/  LDL.LU R2, [R1+0x80] ;  /* 0x0000800001027983 */ /* 0x004ea80000300800 */
[----:B------:R-:W-:Y:S04]  /*a170*/  STS.U8 [R4+UR4+0x1640], R7 ;  /* 0x0016400704007988 */ /* 0x000fe80008000004 */
[----:B------:R1:W-:Y:S04]  /*a180*/  STS.U8 [R4+UR4+0x1600], R28 ;  /* 0x0016001c04007988 */ /* 0x0003e80008000004 */
[----:B0-----:R-:W2:Y:S01]  /*a190*/  LDL.LU R0, [R1+0x7c] ;  /* 0x00007c0001007983 */ /* 0x001ea20000300800 */
[----:B-1----:R-:W-:-:S03]  /*a1a0*/  LOP3.LUT R28, R24, 0x28, RZ, 0x3c, !PT ;  /* 0x00000028181c7812 */ /* 0x002fc600078e3cff */
[----:B---3--:R-:W-:Y:S04]  /*a1b0*/  STS.U8 [R4+UR4+0x1a00], R27 ;  /* 0x001a001b04007988 */ /* 0x008fe80008000004 */
[----:B------:R-:W-:Y:S04]  /*a1c0*/  STS.U8 [R4+UR4+0x1a40], R26 ;  /* 0x001a401a04007988 */ /* 0x000fe80008000004 */
[----:B------:R-:W-:Y:S04]  /*a1d0*/  STS.U8 [R4+UR4+0x1e40], R12 ;  /* 0x001e400c04007988 */ /* 0x000fe80008000004 */
[----:B------:R-:W-:Y:S04]  /*a1e0*/  STS.U8 [R4+UR4+0x1e00], R13 ;  /* 0x001e000d04007988 */ /* 0x000fe80008000004 */
[----:B------:R0:W-:Y:S04]  /*a1f0*/  STS.U8 [R28+UR4+0x280], R15 ;  /* 0x0002800f1c007988 */ /* 0x0001e80008000004 */
[----:B------:R1:W-:Y:S04]  /*a200*/  STS.U8 [R28+UR4+0x2c0], R23 ;  /* 0x0002c0171c007988 */ /* 0x0003e80008000004 */
[----:B0-----:R-:W3:Y:S04]  /*a210*/  LDL.LU R15, [R1+0x1f8] ;  /* 0x0001f800010f7983 */ /* 0x001ee80000300800 */
[----:B------:R-:W3:Y:S04]  /*a220*/  LDL.LU R8, [R1+0x1f4] ;  /* 0x0001f40001087983 */ /* 0x000ee80000300800 */
[----:B------:R-:W3:Y:S04]  /*a230*/  LDL.LU R7, [R1+0x1b8] ;  /* 0x0001b80001077983 */ /* 0x000ee80000300800 */
[----:B------:R-:W3:Y:S04]  /*a240*/  LDL.LU R4, [R1+0x1b4] ;  /* 0x0001b40001047983 */ /* 0x000ee80000300800 */
[----:B------:R-:W3:Y:S04]  /*a250*/  LDL.LU R24, [R1+0x168] ;  /* 0x0001680001187983 */ /* 0x000ee80000300800 */
[----:B------:R0:W-:Y:S04]  /*a260*/  STS.U8 [R28+UR4+0x6c0], R22 ;  /* 0x0006c0161c007988 */ /* 0x0001e80008000004 */
[----:B-1----:R-:W3:Y:S04]  /*a270*/  LDL.LU R23, [R1+0x164] ;  /* 0x0001640001177983 */ /* 0x002ee80000300800 */
[----:B------:R1:W-:Y:S04]  /*a280*/  STS.U8 [R28+UR4+0x680], R21 ;  /* 0x000680151c007988 */ /* 0x0003e80008000004 */
[----:B0-----:R-:W3:Y:S04]  /*a290*/  LDL.LU R22, [R1+0x128] ;  /* 0x0001280001167983 */ /* 0x001ee80000300800 */
        /* <DEDUP_REMOVED lines=8> */
[----:B-1----:R-:W3:Y:S04]  /*a320*/  LDL.LU R5, [R1+0x74] ;  /* 0x0000740001057983 */ /* 0x002ee80000300800 */
[----:B------:R-:W3:Y:S04]  /*a330*/  LDL.LU R26, [R1+0x1ac] ;  /* 0x0001ac00011a7983 */ /* 0x000ee80000300800 */
[----:B----4-:R-:W-:Y:S04]  /*a340*/  STS.U8 [R28+UR4+0x1280], R3 ;  /* 0x001280031c007988 */ /* 0x010fe80008000004 */
[----:B------:R-:W-:Y:S04]  /*a350*/  STS.U8 [R28+UR4+0x12c0], R25 ;  /* 0x0012c0191c007988 */ /* 0x000fe80008000004 */
[----:B--2---:R0:W-:Y:S04]  /*a360*/  STS.U8 [R28+UR4+0x16c0], R2 ;  /* 0x0016c0021c007988 */ /* 0x0041e80008000004 */
[----:B0-----:R-:W2:Y:S04]  /*a370*/  LDL.LU R2, [R1+0x160] ;  /* 0x0001600001027983 */ /* 0x001ea80000300800 */
[----:B------:R0:W-:Y:S04]  /*a380*/  STS.U8 [R28+UR4+0x1680], R0 ;  /* 0x001680001c007988 */ /* 0x0001e80008000004 */
[----:B------:R-:W4:Y:S04]  /*a390*/  LDL.LU R3, [R1+0x15c] ;  /* 0x00015c0001037983 */ /* 0x000f280000300800 */
[----:B------:R-:W2:Y:S01]  /*a3a0*/  LDL.LU R27, [R1+0x120] ;  /* 0x00012000011b7983 */ /* 0x000ea20000300800 */
[----:B0-----:R-:W-:-:S03]  /*a3b0*/  LOP3.LUT R0, R14, 0x30, RZ, 0x3c, !PT ;  /* 0x000000300e007812 */ /* 0x001fc600078e3cff */
[----:B------:R0:W-:Y:S04]  /*a3c0*/  STS.U8 [R28+UR4+0x1a80], R18 ;  /* 0x001a80121c007988 */ /* 0x0001e80008000004 */
[----:B------:R-:W2:Y:S04]  /*a3d0*/  LDL.LU R29, [R1+0x11c] ;  /* 0x00011c00011d7983 */ /* 0x000ea80000300800 */
[----:B------:R-:W-:Y:S04]  /*a3e0*/  STS.U8 [R28+UR4+0x1ac0], R16 ;  /* 0x001ac0101c007988 */ /* 0x000fe80008000004 */
[----:B------:R-:W2:Y:S04]  /*a3f0*/  LDL.LU R25, [R1+0xb0] ;  /* 0x0000b00001197983 */ /* 0x000ea80000300800 */
[----:B------:R-:W-:Y:S04]  /*a400*/  STS.U8 [R28+UR4+0x1ec0], R17 ;  /* 0x001ec0111c007988 */ /* 0x000fe80008000004 */
[----:B0-----:R-:W2:Y:S04]  /*a410*/  LDL.LU R18, [R1+0x1b0] ;  /* 0x0001b00001127983 */ /* 0x001ea80000300800 */
[----:B------:R0:W-:Y:S04]  /*a420*/  STS.U8 [R28+UR4+0x1e80], R19 ;  /* 0x001e80131c007988 */ /* 0x0001e80008000004 */
[----:B0-----:R-:W2:Y:S04]  /*a430*/  LDL.LU R19, [R1+0x1ec] ;  /* 0x0001ec0001137983 */ /* 0x001ea80000300800 */
[----:B------:R-:W2:Y:S04]  /*a440*/  LDL.LU R28, [R1+0xac] ;  /* 0x0000ac00011c7983 */ /* 0x000ea80000300800 */
[----:B---3--:R0:W-:Y:S04]  /*a450*/  STS.U8 [R0+UR4+0x300], R15 ;  /* 0x0003000f00007988 */ /* 0x0081e80008000004 */
[----:B------:R1:W-:Y:S04]  /*a460*/  STS.U8 [R0+UR4+0x340], R8 ;  /* 0x0003400800007988 */ /* 0x0003e80008000004 */
[----:B------:R3:W-:Y:S04]  /*a470*/  STS.U8 [R0+UR4+0x740], R7 ;  /* 0x0007400700007988 */ /* 0x0007e80008000004 */
[----:B0-----:R-:W2:Y:S04]  /*a480*/  LDL.LU R15, [R1+0x70] ;  /* 0x00007000010f7983 */ /* 0x001ea80000300800 */
[----:B-1----:R-:W2:Y:S04]  /*a490*/  LDL.LU R8, [R1+0x900] ;  /* 0x0009000001087983 */ /* 0x002ea80000300800 */
[----:B---3--:R-:W3:Y:S04]  /*a4a0*/  LDL.LU R7, [R1+0x8fc] ;  /* 0x0008fc0001077983 */ /* 0x008ee80000300800 */
[----:B------:R0:W-:Y:S04]  /*a4b0*/  STS.U8 [R0+UR4+0x700], R4 ;  /* 0x0007000400007988 */ /* 0x0001e80008000004 */
[----:B------:R1:W-:Y:S04]  /*a4c0*/  STS.U8 [R0+UR4+0xb00], R24 ;  /* 0x000b001800007988 */ /* 0x0003e80008000004 */
[----:B------:R1:W-:Y:S04]  /*a4d0*/  STS.U8 [R0+UR4+0xb40], R23 ;  /* 0x000b401700007988 */ /* 0x0003e80008000004 */
[----:B0-----:R-:W2:Y:S04]  /*a4e0*/  LDL.LU R4, [R1+0x8f8] ;  /* 0x0008f80001047983 */ /* 0x001ea80000300800 */
[----:B-1----:R-:W2:Y:S04]  /*a4f0*/  LDL.LU R24, [R1+0x8f4] ;  /* 0x0008f40001187983 */ /* 0x002ea80000300800 */
[----:B------:R-:W2:Y:S04]  /*a500*/  LDL.LU R23, [R1+0x8f0] ;  /* 0x0008f00001177983 */ /* 0x000ea80000300800 */
        /* <DEDUP_REMOVED lines=11> */
[----:B------:R-:W2:Y:S01]  /*a5c0*/  LDL.LU R5, [R1+0x8d8] ;  /* 0x0008d80001057983 */ /* 0x000ea20000300800 */
[----:B------:R-:W-:-:S03]  /*a5d0*/  LOP3.LUT R14, R14, 0x38, RZ, 0x3c, !PT ;  /* 0x000000380e0e7812 */ /* 0x000fc600078e3cff */
[----:B--2---:R-:W-:Y:S04]  /*a5e0*/  STS.U8 [R0+UR4+0x1b00], R5 ;  /* 0x001b000500007988 */ /* 0x004fe80008000004 */
[----:B------:R-:W-:Y:S04]  /*a5f0*/  STS.U8 [R0+UR4+0x1b40], R6 ;  /* 0x001b400600007988 */ /* 0x000fe80008000004 */
[----:B------:R0:W-:Y:S04]  /*a600*/  STS.U8 [R0+UR4+0x1f40], R20 ;  /* 0x001f401400007988 */ /* 0x0001e80008000004 */
[----:B0-----:R-:W2:Y:S04]  /*a610*/  LDL.LU R20, [R1+0x1f0] ;  /* 0x0001f00001147983 */ /* 0x001ea80000300800 */
[----:B------:R0:W-:Y:S04]  /*a620*/  STS.U8 [R0+UR4+0x1f00], R21 ;  /* 0x001f001500007988 */ /* 0x0001e80008000004 */
[----:B0-----:R-:W3:Y:S04]  /*a630*/  LDL.LU R0, [R1+0x8d4] ;  /* 0x0008d40001007983 */ /* 0x001ee80000300800 */
[----:B------:R-:W3:Y:S04]  /*a640*/  LDL R21, [R1+0x2c4] ;  /* 0x0002c40001157983 */ /* 0x000ee80000100800 */
[----:B--2---:R0:W-:Y:S04]  /*a650*/  STS.U8 [R14+UR4+0x380], R20 ;  /* 0x000380140e007988 */ /* 0x0041e80008000004 */
[----:B------:R-:W-:Y:S04]  /*a660*/  STS.U8 [R14+UR4+0x3c0], R19 ;  /* 0x0003c0130e007988 */ /* 0x000fe80008000004 */
[----:B------:R-:W-:Y:S04]  /*a670*/  STS.U8 [R14+UR4+0x7c0], R18 ;  /* 0x0007c0120e007988 */ /* 0x000fe80008000004 */
[----:B------:R-:W-:Y:S04]  /*a680*/  STS.U8 [R14+UR4+0x780], R26 ;  /* 0x0007801a0e007988 */ /* 0x000fe80008000004 */
[----:B------:R1:W-:Y:S04]  /*a690*/  STS.U8 [R14+UR4+0xb80], R2 ;  /* 0x000b80020e007988 */ /* 0x0003e80008000004 */
[----:B----4-:R2:W-:Y:S04]  /*a6a0*/  STS.U8 [R14+UR4+0xbc0], R3 ;  /* 0x000bc0030e007988 */ /* 0x0105e80008000004 */
[----:B0-----:R-:W4:Y:S04]  /*a6b0*/  LDL R20, [R1+0x6d4] ;  /* 0x0006d40001147983 */ /* 0x001f280000100800 */
[----:B-1----:R-:W4:Y:S04]  /*a6c0*/  LDL R2, [R1+0x2cc] ;  /* 0x0002cc0001027983 */ /* 0x002f280000100800 */
[----:B--2---:R-:W4:Y:S04]  /*a6d0*/  LDL R3, [R1+0x2c8] ;  /* 0x0002c80001037983 */ /* 0x004f280000100800 */
[----:B------:R-:W-:Y:S04]  /*a6e0*/  STS.U8 [R14+UR4+0xfc0], R27 ;  /* 0x000fc01b0e007988 */ /* 0x000fe80008000004 */
[----:B------:R-:W-:Y:S04]  /*a6f0*/  STS.U8 [R14+UR4+0xf80], R29 ;  /* 0x000f801d0e007988 */ /* 0x000fe80008000004 */
[----:B------:R-:W-:Y:S04]  /*a700*/  STS.U8 [R14+UR4+0x1380], R25 ;  /* 0x001380190e007988 */ /* 0x000fe80008000004 */
[----:B------:R-:W-:Y:S04]  /*a710*/  STS.U8 [R14+UR4+0x13c0], R28 ;  /* 0x0013c01c0e007988 */ /* 0x000fe80008000004 */
[----:B------:R-:W-:Y:S04]  /*a720*/  STS.U8 [R14+UR4+0x17c0], R15 ;  /* 0x0017c00f0e007988 */ /* 0x000fe80008000004 */
[----:B---3--:R0:W-:Y:S04]  /*a730*/  STS.U8 [R14+UR4+0x1780], R0 ;  /* 0x001780000e007988 */ /* 0x0081e80008000004 */
[----:B------:R-:W-:Y:S04]  /*a740*/  STS.U8 [R14+UR4+0x1b80], R11 ;  /* 0x001b800b0e007988 */ /* 0x000fe80008000004 */
[----:B------:R-:W-:Y:S04]  /*a750*/  STS.U8 [R14+UR4+0x1bc0], R22 ;  /* 0x001bc0160e007988 */ /* 0x000fe80008000004 */
[----:B------:R-:W-:Y:S04]  /*a760*/  STS.U8 [R14+UR4+0x1fc0], R23 ;  /* 0x001fc0170e007988 */ /* 0x000fe80008000004 */
[----:B------:R1:W-:Y:S01]  /*a770*/  STS.U8 [R14+UR4+0x1f80], R24 ;  /* 0x001f80180e007988 */ /* 0x0003e20008000004 */
[----:B------:R-:W-:Y:S01]  /*a780*/  PRMT R12, RZ, 0x7610, R12 ;  /* 0x00007610ff0c7816 */ /* 0x000fe2000000000c */
[----:B------:R-:W-:Y:S01]  /*a790*/  BAR.SYNC.DEFER_BLOCKING 0x0 ;  /* 0x0000000000007b1d */ /* 0x000fe20000010000 */
[----:B------:R-:W-:-:S05]  /*a7a0*/  PRMT R10, RZ, 0x7610, R10 ;  /* 0x00007610ff0a7816 */ /* 0x000fca000000000a */
[----:B------:R-:W2:Y:S04]  /*a7b0*/  LDL R18, [R1+0x6d0] ;  /* 0x0006d00001127983 */ /* 0x000ea80000100800 */
[----:B0-----:R-:W3:Y:S04]  /*a7c0*/  LDL.LU R0, [R1+0x8d0] ;  /* 0x0008d00001007983 */ /* 0x001ee80000300800 */
[----:B------:R-:W2:Y:S04]  /*a7d0*/  LDL R19, [R1+0x2c0] ;  /* 0x0002c00001137983 */ /* 0x000ea80000100800 */
[----:B------:R-:W2:Y:S04]  /*a7e0*/  LDL R15, [R1+0x2bc] ;  /* 0x0002bc00010f7983 */ /* 0x000ea80000100800 */
[----:B-1----:R-:W2:Y:S04]  /*a7f0*/  LDL R14, [R1+0x6cc] ;  /* 0x0006cc00010e7983 */ /* 0x002ea80000100800 */
[----:B----4-:R0:W4:Y:S02]  /*a800*/  @!P0 LDG.E.U8 R12, desc[UR6][R2.64] ;  /* 0x00000006020c8981 */ /* 0x010124000c1e1100 */
[----:B0-----:R-:W-:-:S02]  /*a810*/  @!P0 IMAD.MOV.U32 R2, RZ, RZ, R20 ;  /* 0x000000ffff028224 */ /* 0x001fc400078e0014 */
[----:B------:R-:W-:-:S05]  /*a820*/  @!P0 IMAD.MOV.U32 R3, RZ, RZ, R21 ;  /* 0x000000ffff038224 */ /* 0x000fca00078e0015 */
[----:B------:R2:W3:Y:S04]  /*a830*/  @!P0 LDG.E.U8 R10, desc[UR6][R2.64] ;  /* 0x00000006020a8981 */ /* 0x0004e8000c1e1100 */
[----:B----4-:R0:W-:Y:S04]  /*a840*/  STL [R1+0x8c8], R12 ;  /* 0x0008c80c01007387 */ /* 0x0101e80000100800 */
[----:B------:R-:W4:Y:S04]  /*a850*/  LDL R26, [R1+0x2b8] ;  /* 0x0002b800011a7983 */ /* 0x000f280000100800 */
[----:B------:R-:W4:Y:S04]  /*a860*/  LDL R25, [R1+0x6c8] ;  /* 0x0006c80001197983 */ /* 0x000f280000100800 */
[----:B0-----:R-:W4:Y:S01]  /*a870*/  LDL R12, [R1+0x6c4] ;  /* 0x0006c400010c7983 */ /* 0x001f220000100800 */
[----:B------:R-:W-:Y:S01]  /*a880*/  PRMT R4, RZ, 0x7610, R4 ;  /* 0x00007610ff047816 */ /* 0x000fe20000000004 */
[----:B--2---:R-:W-:-:S02]  /*a890*/  @!P0 IMAD.MOV.U32 R2, RZ, RZ, R18 ;  /* 0x000000ffff028224 */ /* 0x004fc400078e0012 */
[----:B------:R-:W2:Y:S01]  /*a8a0*/  LDL R24, [R1+0x6c0] ;  /* 0x0006c00001187983 */ /* 0x000ea20000100800 */
[----:B------:R-:W-:Y:S01]  /*a8b0*/  @!P0 IMAD.MOV.U32 R3, RZ, RZ, R19 ;  /* 0x000000ffff038224 */ /* 0x000fe200078e0013 */
[----:B------:R-:W-:Y:S02]  /*a8c0*/  PRMT R6, RZ, 0x7610, R6 ;  /* 0x00007610ff067816 */ /* 0x000fe40000000006 */
[----:B---3--:R0:W-:Y:S04]  /*a8d0*/  STL [R1+0x8cc], R10 ;  /* 0x0008cc0a01007387 */ /* 0x0081e80000100800 */
[----:B------:R-:W3:Y:S04]  /*a8e0*/  LDL R21, [R1+0x2b0] ;  /* 0x0002b00001157983 */ /* 0x000ee80000100800 */
[----:B------:R-:W2:Y:S04]  /*a8f0*/  LDL R20, [R1+0x2b4] ;  /* 0x0002b40001147983 */ /* 0x000ea80000100800 */
[----:B------:R1:W3:Y:S01]  /*a900*/  @!P0 LDG.E.U8 R4, desc[UR6][R2.64] ;  /* 0x0000000602048981 */ /* 0x0002e2000c1e1100 */
[----:B------:R-:W-:-:S03]  /*a910*/  PRMT R11, RZ, 0x7610, R11 ;  /* 0x00007610ff0b7816 */ /* 0x000fc6000000000b */
[----:B------:R-:W3:Y:S04]  /*a920*/  LDL R19, [R1+0x2a8] ;  /* 0x0002a80001137983 */ /* 0x000ee80000100800 */
[----:B------:R-:W3:Y:S01]  /*a930*/  LDL R18, [R1+0x2ac] ;  /* 0x0002ac0001127983 */ /* 0x000ee20000100800 */
[----:B-1----:R-:W-:Y:S02]  /*a940*/  @!P0 IMAD.MOV.U32 R2, RZ, RZ, R14 ;  /* 0x000000ffff028224 */ /* 0x002fe400078e000e */
[----:B------:R-:W-:Y:S01]  /*a950*/  @!P0 IMAD.MOV.U32 R3, RZ, RZ, R15 ;  /* 0x000000ffff038224 */ /* 0x000fe200078e000f */
[----:B------:R-:W3:Y:S04]  /*a960*/  LDL R14, [R1+0x2a4] ;  /* 0x0002a400010e7983 */ /* 0x000ee80000100800 */
[----:B------:R4:W3:Y:S04]  /*a970*/  @!P0 LDG.E.U8 R6, desc[UR6][R2.64] ;  /* 0x0000000602068981 */ /* 0x0008e8000c1e1100 */
[----:B0-----:R-:W3:Y:S04]  /*a980*/  LDL R10, [R1+0x29c] ;  /* 0x00029c00010a7983 */ /* 0x001ee80000100800 */
[----:B------:R-:W3:Y:S04]  /*a990*/  LDL R15, [R1+0x2a0] ;  /* 0x0002a000010f7983 */ /* 0x000ee80000100800 */
[----:B------:R-:W3:Y:S04]  /*a9a0*/  LDL R29, [R1+0x294] ;  /* 0x00029400011d7983 */ /* 0x000ee80000100800 */
[----:B------:R-:W3:Y:S01]  /*a9b0*/  LDL R28, [R1+0x6dc] ;  /* 0x0006dc00011c7983 */ /* 0x000ee20000100800 */
[----:B------:R-:W-:-:S03]  /*a9c0*/  PRMT R8, RZ, 0x7610, R8 ;  /* 0x00007610ff087816 */ /* 0x000fc60000000008 */
[----:B------:R-:W3:Y:S01]  /*a9d0*/  LDL R27, [R1+0x290] ;  /* 0x00029000011b7983 */ /* 0x000ee20000100800 */
[----:B----4-:R-:W-:-:S03]  /*a9e0*/  @!P0 IMAD.MOV.U32 R3, RZ, RZ, R26 ;  /* 0x000000ffff038224 */ /* 0x010fc600078e001a */
[----:B------:R-:W4:Y:S01]  /*a9f0*/  LDL R26, [R1+0x6f0] ;  /* 0x0006f000011a7983 */ /* 0x000f220000100800 */
[----:B------:R-:W-:-:S03]  /*aa00*/  @!P0 IMAD.MOV.U32 R2, RZ, RZ, R25 ;  /* 0x000000ffff028224 */ /* 0x000fc600078e0019 */
[----:B------:R-:W4:Y:S04]  /*aa10*/  LDL R25, [R1+0x28c] ;  /* 0x00028c0001197983 */ /* 0x000f280000100800 */
[----:B------:R0:W4:Y:S02]  /*aa20*/  @!P0 LDG.E.U8 R11, desc[UR6][R2.64] ;  /* 0x00000006020b8981 */ /* 0x000124000c1e1100 */
[----:B0-----:R-:W-:Y:S02]  /*aa30*/  @!P0 IMAD.MOV.U32 R2, RZ, RZ, R12 ;  /* 0x000000ffff028224 */ /* 0x001fe400078e000c */
[----:B------:R-:W4:Y:S01]  /*aa40*/  LDL R12, [R1+0x298] ;  /* 0x00029800010c7983 */ /* 0x000f220000100800 */
[----:B--2---:R-:W-:-:S03]  /*aa50*/  @!P0 IMAD.MOV.U32 R3, RZ, RZ, R24 ;  /* 0x000000ffff038224 */ /* 0x004fc600078e0018 */
[----:B------:R-:W2:Y:S01]  /*aa60*/  LDL R24, [R1+0x6ec] ;  /* 0x0006ec0001187983 */ /* 0x000ea20000100800 */
[----:B------:R-:W-:-:S03]  /*aa70*/  PRMT R13, RZ, 0x7610, R13 ;  /* 0x00007610ff0d7816 */ /* 0x000fc6000000000d */
[----:B------:R0:W2:Y:S01]  /*aa80*/  @!P0 LDG.E.U8 R8, desc[UR6][R2.64] ;  /* 0x0000000602088981 */ /* 0x0000a2000c1e1100 */
[----:B------:R-:W-:Y:S01]  /*aa90*/  PRMT R16, RZ, 0x7610, R16 ;  /* 0x00007610ff107816 */ /* 0x000fe20000000010 */
[----:B0-----:R-:W-:Y:S02]  /*aaa0*/  @!P0 IMAD.MOV.U32 R2, RZ, RZ, R20 ;  /* 0x000000ffff028224 */ /* 0x001fe400078e0014 */
[----:B---3--:R-:W-:Y:S01]  /*aab0*/  @!P0 IMAD.MOV.U32 R3, RZ, RZ, R21 ;  /* 0x000000ffff038224 */ /* 0x008fe200078e0015 */
[----:B------:R-:W3:Y:S04]  /*aac0*/  LDL R20, [R1+0x6e8] ;  /* 0x0006e80001147983 */ /* 0x000ee80000100800 */
[----:B------:R-:W2:Y:S04]  /*aad0*/  LDL R21, [R1+0x288] ;  /* 0x0002880001157983 */ /* 0x000ea80000100800 */
[----:B------:R0:W2:Y:S02]  /*aae0*/  @!P0 LDG.E.U8 R13, desc[UR6][R2.64] ;  /* 0x00000006020d8981 */ /* 0x0000a4000c1e1100 */
[----:B0-----:R-:W-:-:S02]  /*aaf0*/  @!P0 IMAD.MOV.U32 R2, RZ, RZ, R18 ;  /* 0x000000ffff028224 */ /* 0x001fc400078e0012 */
[----:B------:R-:W-:Y:S01]  /*ab00*/  @!P0 IMAD.MOV.U32 R3, RZ, RZ, R19 ;  /* 0x000000ffff038224 */ /* 0x000fe200078e0013 */
[----:B------:R-:W2:Y:S04]  /*ab10*/  LDL R18, [R1+0x6e4] ;  /* 0x0006e40001127983 */ /* 0x000ea80000100800 */
[----:B------:R-:W2:Y:S04]  /*ab20*/  LDL R19, [R1+0x284] ;  /* 0x0002840001137983 */ /* 0x000ea80000100800 */
[----:B------:R0:W2:Y:S02]  /*ab30*/  @!P0 LDG.E.U8 R16, desc[UR6][R2.64] ;  /* 0x0000000602108981 */ /* 0x0000a4000c1e1100 */
[----:B0-----:R-:W-:-:S02]  /*ab40*/  @!P0 IMAD.MOV.U32 R2, RZ, RZ, R14 ;  /* 0x000000ffff028224 */ /* 0x001fc400078e000e */
[----:B------:R-:W-:Y:S02]  /*ab50*/  @!P0 IMAD.MOV.U32 R14, RZ, RZ, R10 ;  /* 0x000000ffff0e8224 */ /* 0x000fe400078e000a */
[----:B------:R-:W-:Y:S01]  /*ab60*/  @!P0 IMAD.MOV.U32 R3, RZ, RZ, R15 ;  /* 0x000000ffff038224 */ /* 0x000fe200078e000f */
[----:B------:R-:W3:Y:S01]  /*ab70*/  LDL R10, [R1+0x6e0] ;  /* 0x0006e000010a7983 */ /* 0x000ee20000100800 */
[----:B----4-:R-:W-:-:S03]  /*ab80*/  @!P0 IMAD.MOV.U32 R15, RZ, RZ, R12 ;  /* 0x000000ffff0f8224 */ /* 0x010fc600078e000c */
[----:B------:R-:W4:Y:S01]  /*ab90*/  LDL R12, [R1+0x6d8] ;  /* 0x0006d800010c7983 */ /* 0x000f220000100800 */
[----:B------:R-:W-:Y:S02]  /*aba0*/  PRMT R5, RZ, 0x7610, R5 ;  /* 0x00007610ff057816 */ /* 0x000fe40000000005 */
[----:B------:R-:W-:-:S04]  /*abb0*/  PRMT R9, RZ, 0x7610, R9 ;  /* 0x00007610ff097816 */ /* 0x000fc80000000009 */
[----:B------:R0:W4:Y:S04]  /*abc0*/  @!P0 LDG.E.U8 R5, desc[UR6][R2.64] ;  /* 0x0000000602058981 */ /* 0x000128000c1e1100 */
[----:B------:R1:W4:Y:S01]  /*abd0*/  @!P0 LDG.E.U8 R9, desc[UR6][R14.64] ;  /* 0x000000060e098981 */ /* 0x000322000c1e1100 */
[----:B0-----:R-:W-:Y:S01]  /*abe0*/  PRMT R3, RZ, 0x7610, R3 ;  /* 0x00007610ff037816 */ /* 0x001fe20000000003 */
[----:B-1----:R-:W-:Y:S02]  /*abf0*/  @!P0 IMAD.MOV.U32 R14, RZ, RZ, R28 ;  /* 0x000000ffff0e8224 */ /* 0x002fe400078e001c */
[----:B------:R-:W-:Y:S01]  /*ac00*/  @!P0 IMAD.MOV.U32 R15, RZ, RZ, R29 ;  /* 0x000000ffff0f8224 */ /* 0x000fe200078e001d */
[----:B------:R-:W-:-:S04]  /*ac10*/  PRMT R2, RZ, 0x7610, R2 ;  /* 0x00007610ff027816 */ /* 0x000fc80000000002 */
[----:B------:R0:W4:Y:S01]  /*ac20*/  @!P0 LDG.E.U8 R3, desc[UR6][R14.64] ;  /* 0x000000060e038981 */ /* 0x000122000c1e1100 */
[----:B------:R-:W-:Y:S01]  /*ac30*/  PRMT R7, RZ, 0x7610, R7 ;  /* 0x00007610ff077816 */ /* 0x000fe20000000007 */
[----:B0-----:R-:W-:Y:S02]  /*ac40*/  @!P0 IMAD.MOV.U32 R14, RZ, RZ, R26 ;  /* 0x000000ffff0e8224 */ /* 0x001fe400078e001a */
[----:B------:R-:W-:Y:S01]  /*ac50*/  @!P0 IMAD.MOV.U32 R15, RZ, RZ, R27 ;  /* 0x000000ffff0f8224 */ /* 0x000fe200078e001b */
[----:B------:R-:W-:Y:S01]  /*ac60*/  PRMT R17, RZ, 0x7610, R17 ;  /* 0x00007610ff117816 */ /* 0x000fe20000000011 */
[----:B------:R-:W-:Y:S04]  /*ac70*/  LDS.U8 R26, [R0+UR4+0x1088] ;  /* 0x00108804001a7984 */ /* 0x000fe80008000000 */
[----:B------:R2:W4:Y:S02]  /*ac80*/  @!P0 LDG.E.U8 R2, desc[UR6][R14.64] ;  /* 0x000000060e028981 */ /* 0x000524000c1e1100 */
[----:B--2---:R-:W-:-:S02]  /*ac90*/  @!P0 IMAD.MOV.U32 R14, RZ, RZ, R24 ;  /* 0x000000ffff0e8224 */ /* 0x004fc400078e0018 */
[----:B------:R-:W-:Y:S01]  /*aca0*/  @!P0 IMAD.MOV.U32 R15, RZ, RZ, R25 ;  /* 0x000000ffff0f8224 */ /* 0x000fe200078e0019 */
[----:B------:R-:W-:Y:S01]  /*acb0*/  PRMT R22, RZ, 0x7610, R22 ;  /* 0x00007610ff167816 */ /* 0x000fe20000000016 */
[----:B------:R-:W-:Y:S04]  /*acc0*/  LDS.U8 R24, [R0+UR4] ;  /* 0x0000000400187984 */ /* 0x000fe80008000000 */
[----:B------:R3:W2:Y:S01]  /*acd0*/  @!P0 LDG.E.U8 R7, desc[UR6][R14.64] ;  /* 0x000000060e078981 */ /* 0x0006a2000c1e1100 */
[----:B------:R-:W-:-:S03]  /*ace0*/  PRMT R23, RZ, 0x7610, R23 ;  /* 0x00007610ff177816 */ /* 0x000fc60000000017 */
[----:B------:R-:W-:Y:S01]  /*acf0*/  LDS.U8 R25, [R0+UR4+0x808] ;  /* 0x0008080400197984 */ /* 0x000fe20008000000 */
[----:B---3--:R-:W-:Y:S02]  /*ad00*/  @!P0 IMAD.MOV.U32 R14, RZ, RZ, R20 ;  /* 0x000000ffff0e8224 */ /* 0x008fe400078e0014 */
[----:B------:R-:W-:Y:S01]  /*ad10*/  @!P0 IMAD.MOV.U32 R15, RZ, RZ, R21 ;  /* 0x000000ffff0f8224 */ /* 0x000fe200078e0015 */
[----:B------:R-:W-:Y:S04]  /*ad20*/  LDS.U8 R20, [R0+UR4+0x888] ;  /* 0x0008880400147984 */ /* 0x000fe80008000000 */
[----:B------:R0:W3:Y:S04]  /*ad30*/  @!P0 LDG.E.U8 R17, desc[UR6][R14.64] ;  /* 0x000000060e118981 */ /* 0x0000e8000c1e1100 */
[----:B------:R-:W-:Y:S01]  /*ad40*/  LDS.U8 R21, [R0+UR4+0x880] ;  /* 0x0008800400157984 */ /* 0x000fe20008000000 */
[----:B0-----:R-:W-:-:S02]  /*ad50*/  @!P0 IMAD.MOV.U32 R14, RZ, RZ, R18 ;  /* 0x000000ffff0e8224 */ /* 0x001fc400078e0012 */
[----:B------:R-:W-:Y:S01]  /*ad60*/  @!P0 IMAD.MOV.U32 R15, RZ, RZ, R19 ;  /* 0x000000ffff0f8224 */ /* 0x000fe200078e0013 */
[----:B------:R-:W-:Y:S04]  /*ad70*/  LDS.U8 R18, [R0+UR4+0x80] ;  /* 0x0000800400127984 */ /* 0x000fe80008000000 */
[----:B------:R0:W2:Y:S04]  /*ad80*/  @!P0 LDG.E.U8 R22, desc[UR6][R14.64] ;  /* 0x000000060e168981 */ /* 0x0000a8000c1e1100 */
[----:B------:R-:W-:Y:S01]  /*ad90*/  LDS.U8 R19, [R0+UR4+0x800] ;  /* 0x0008000400137984 */ /* 0x000fe20008000000 */
[----:B0-----:R-:W-:-:S03]  /*ada0*/  @!P0 IMAD.MOV.U32 R14, RZ, RZ, R10 ;  /* 0x000000ffff0e8224 */ /* 0x001fc600078e000a */
[----:B------:R-:W0:Y:S04]  /*adb0*/  LDS.U8 R10, [R0+UR4+0x1000] ;  /* 0x00100004000a7984 */ /* 0x000e280008000000 */
[----:B0-----:R-:W-:Y:S04]  /*adc0*/  STL [R1+0x174], R10 ;  /* 0x0001740a01007387 */ /* 0x001fe80000100800 */
[----:B------:R-:W-:Y:S04]  /*add0*/  LDS.U8 R10, [R0+UR4+0x1080] ;  /* 0x00108004000a7984 */ /* 0x000fe80008000000 */
[----:B------:R-:W-:Y:S04]  /*ade0*/  STL [R1+0x170], R26 ;  /* 0x0001701a01007387 */ /* 0x000fe80000100800 */
[----:B------:R-:W-:Y:S01]  /*adf0*/  LDS.U8 R26, [R0+UR4+0x1800] ;  /* 0x00180004001a7984 */ /* 0x000fe20008000000 */
[----:B----4-:R-:W-:-:S03]  /*ae00*/  @!P0 IMAD.MOV.U32 R15, RZ, RZ, R12 ;  /* 0x000000ffff0f8224 */ /* 0x010fc600078e000c */
[----:B------:R-:W0:Y:S04]  /*ae10*/  LDS.U8 R12, [R0+UR4+0x1008] ;  /* 0x00100804000c7984 */ /* 0x000e280008000000 */
[----:B------:R1:W4:Y:S04]  /*ae20*/  @!P0 LDG.E.U8 R23, desc[UR6][R14.64] ;  /* 0x000000060e178981 */ /* 0x000328000c1e1100 */
[----:B-1----:R-:W-:Y:S04]  /*ae30*/  LDS.U8 R14, [R0+UR4+0x88] ;  /* 0x00008804000e7984 */ /* 0x002fe80008000000 */
[----:B------:R-:W-:Y:S04]  /*ae40*/  LDS.U8 R15, [R0+UR4+0x8] ;  /* 0x00000804000f7984 */ /* 0x000fe80008000000 */
[----:B0-----:R-:W-:Y:S04]  /*ae50*/  STL [R1+0x17c], R12 ;  /* 0x00017c0c01007387 */ /* 0x001fe80000100800 */
[----:B------:R-:W0:Y:S04]  /*ae60*/  LDS.U8 R12, [R0+UR4+0x1888] ;  /* 0x00188804000c7984 */ /* 0x000e280008000000 */
[----:B------:R1:W-:Y:S04]  /*ae70*/  STL [R1+0x178], R10 ;  /* 0x0001780a01007387 */ /* 0x0003e80000100800 */
[----:B------:R-:W-:Y:S04]  /*ae80*/  STL [R1+0x194], R26 ;  /* 0x0001941a01007387 */ /* 0x000fe80000100800 */
[----:B------:R-:W2:Y:S04]  /*ae90*/  LDS.U8 R26, [R0+UR4+0x1808] ;  /* 0x00180804001a7984 */ /* 0x000ea80008000000 */
[----:B0-----:R-:W-:Y:S04]  /*aea0*/  STL [R1+0x180], R12 ;  /* 0x0001800c01007387 */ /* 0x001fe80000100800 */
[----:B------:R-:W0:Y:S01]  /*aeb0*/  LDS.U8 R12, [R0+UR4+0x1880] ;  /* 0x00188004000c7984 */ /* 0x000e220008000000 */
[----:B-1----:R-:W-:-:S03]  /*aec0*/  LOP3.LUT R10, R0, 0x110, RZ, 0x3c, !PT ;  /* 0x00000110000a7812 */ /* 0x002fc600078e3cff */
[----:B------:R1:W-:Y:S04]  /*aed0*/  STL [R1+0x744], R0 ;  /* 0x0007440001007387 */ /* 0x0003e80000100800 */
[----:B--2---:R-:W-:Y:S04]  /*aee0*/  STL [R1+0x19c], R26 ;  /* 0x00019c1a01007387 */ /* 0x004fe80000100800 */
[----:B------:R-:W2:Y:S04]  /*aef0*/  LDS.U8 R26, [R10+UR4] ;  /* 0x000000040a1a7984 */ /* 0x000ea80008000000 */
[----:B------:R-:W-:Y:S04]  /*af00*/  LDS.U8 R27, [R10+UR4+0x800] ;  /* 0x000800040a1b7984 */ /* 0x000fe80008000000 */
[----:B0-----:R-:W-:Y:S04]  /*af10*/  STL [R1+0x198], R12 ;  /* 0x0001980c01007387 */ /* 0x001fe80000100800 */
[----:B-1----:R-:W3:Y:S04]  /*af20*/  LDL R0, [R1+0x738] ;  /* 0x0007380001007983 */ /* 0x002ee80000100800 */
[----:B------:R-:W0:Y:S04]  /*af30*/  LDS.U8 R12, [R10+UR4+0x88] ;  /* 0x000088040a0c7984 */ /* 0x000e280008000000 */
[----:B--2---:R-:W-:Y:S04]  /*af40*/  STL [R1+0xf4], R26 ;  /* 0x0000f41a01007387 */ /* 0x004fe80000100800 */
[----:B------:R-:W1:Y:S04]  /*af50*/  LDS.U8 R26, [R10+UR4+0x8] ;  /* 0x000008040a1a7984 */ /* 0x000e680008000000 */
[----:B0-----:R-:W-:Y:S04]  /*af60*/  STL [R1+0xf0], R12 ;  /* 0x0000f00c01007387 */ /* 0x001fe80000100800 */
[----:B------:R-:W0:Y:S04]  /*af70*/  LDS.U8 R12, [R10+UR4+0x80] ;  /* 0x000080040a0c7984 */ /* 0x000e280008000000 */
[----:B-1----:R-:W-:Y:S04]  /*af80*/  STL [R1+0xfc], R26 ;  /* 0x0000fc1a01007387 */ /* 0x002fe80000100800 */
[----:B------:R-:W1:Y:S04]  /*af90*/  LDS.U8 R26, [R10+UR4+0x888] ;  /* 0x000888040a1a7984 */ /* 0x000e680008000000 */
[----:B0-----:R-:W-:Y:S04]  /*afa0*/  STL [R1+0xf8], R12 ;  /* 0x0000f80c01007387 */ /* 0x001fe80000100800 */
[----:B------:R-:W0:Y:S04]  /*afb0*/  LDS.U8 R12, [R10+UR4+0x808] ;  /* 0x000808040a0c7984 */ /* 0x000e280008000000 */
[----:B------:R-:W-:Y:S04]  /*afc0*/  STL [R1+0x104], R27 ;  /* 0x0001041b01007387 */ /* 0x000fe80000100800 */
[----:B------:R-:W2:Y:S04]  /*afd0*/  LDS.U8 R27, [R10+UR4+0x880] ;  /* 0x000880040a1b7984 */ /* 0x000ea80008000000 */
[----:B-1----:R-:W-:Y:S04]  /*afe0*/  STL [R1+0x100], R26 ;  /* 0x0001001a01007387 */ /* 0x002fe80000100800 */
[----:B------:R-:W1:Y:S04]  /*aff0*/  LDS.U8 R26, [R10+UR4+0x1000] ;  /* 0x001000040a1a7984 */ /* 0x000e680008000000 */
[----:B0-----:R-:W-:Y:S04]  /*b000*/  STL [R1+0x10c], R12 ;  /* 0x00010c0c01007387 */ /* 0x001fe80000100800 */
[----:B------:R-:W0:Y:S04]  /*b010*/  LDS.U8 R12, [R10+UR4+0x1088] ;  /* 0x001088040a0c7984 */ /* 0x000e280008000000 */
[----:B--2---:R-:W-:Y:S04]  /*b020*/  STL [R1+0x108], R27 ;  /* 0x0001081b01007387 */ /* 0x004fe80000100800 */
        /* <DEDUP_REMOVED lines=10> */
[----:B------:R0:W4:Y:S04]  /*b0d0*/  LDS.U8 R12, [R10+UR4+0x1880] ;  /* 0x001880040a0c7984 */ /* 0x0001280008000000 */
[----:B--2---:R-:W-:Y:S04]  /*b0e0*/  STL [R1+0x210], R27 ;  /* 0x0002101b01007387 */ /* 0x004fe80000100800 */
[----:B0-----:R-:W2:Y:S04]  /*b0f0*/  LDL R10, [R1+0x734] ;  /* 0x00073400010a7983 */ /* 0x001ea80000100800 */
[----:B-1----:R-:W-:Y:S04]  /*b100*/  STL [R1+0x21c], R26 ;  /* 0x00021c1a01007387 */ /* 0x002fe80000100800 */
[----:B----4-:R-:W-:Y:S04]  /*b110*/  STL [R1+0x218], R12 ;  /* 0x0002180c01007387 */ /* 0x010fe80000100800 */
[----:B---3--:R-:W0:Y:S04]  /*b120*/  LDS.U8 R12, [R0+UR4+0x800] ;  /* 0x00080004000c7984 */ /* 0x008e280008000000 */
[----:B------:R-:W-:Y:S04]  /*b130*/  LDS.U8 R27, [R0+UR4] ;  /* 0x00000004001b7984 */ /* 0x000fe80008000000 */
[----:B------:R-:W-:Y:S04]  /*b140*/  LDS.U8 R26, [R0+UR4+0x88] ;  /* 0x00008804001a7984 */ /* 0x000fe80008000000 */
[----:B------:R-:W-:Y:S04]  /*b150*/  LDS.U8 R29, [R0+UR4+0x8] ;  /* 0x00000804001d7984 */ /* 0x000fe80008000000 */
[----:B------:R-:W-:Y:S04]  /*b160*/  LDS.U8 R28, [R0+UR4+0x80] ;  /* 0x00008004001c7984 */ /* 0x000fe80008000000 */
[----:B0-----:R-:W-:Y:S04]  /*b170*/  STL [R1+0x54], R12 ;  /* 0x0000540c01007387 */ /* 0x001fe80000100800 */
[----:B------:R-:W0:Y:S04]  /*b180*/  LDS.U8 R12, [R0+UR4+0x888] ;  /* 0x00088804000c7984 */ /* 0x000e280008000000 */
        /* <DEDUP_REMOVED lines=18> */
[----:B------:R-:W1:Y:S04]  /*b2b0*/  LDS.U8 R0, [R0+UR4+0x1880] ;  /* 0x0018800400007984 */ /* 0x000e680008000000 */
[----:B0-----:R-:W-:Y:S04]  /*b2c0*/  STL [R1+0x1bc], R12 ;  /* 0x0001bc0c01007387 */ /* 0x001fe80000100800 */
[----:B--2---:R-:W0:Y:S04]  /*b2d0*/  LDS.U8 R12, [R10+UR4] ;  /* 0x000000040a0c7984 */ /* 0x004e280008000000 */
[----:B-1----:R1:W-:Y:S04]  /*b2e0*/  STL [R1+0x1b8], R0 ;  /* 0x0001b80001007387 */ /* 0x0023e80000100800 */
[----:B-1----:R-:W2:Y:S04]  /*b2f0*/  LDL R0, [R1+0x730] ;  /* 0x0007300001007983 */ /* 0x002ea80000100800 */
        /* <DEDUP_REMOVED lines=30> */
[----:B--2---:R-:W1:Y:S04]  /*b4e0*/  LDS.U8 R10, [R0+UR4] ;  /* 0x00000004000a7984 */ /* 0x004e680008000000 */
[----:B0-----:R0:W-:Y:S04]  /*b4f0*/  STL [R1+0x238], R12 ;  /* 0x0002380c01007387 */ /* 0x0011e80000100800 */
[----:B0-----:R-:W2:Y:S04]  /*b500*/  LDL R12, [R1+0x72c] ;  /* 0x00072c00010c7983 */ /* 0x001ea80000100800 */
[----:B-1----:R-:W-:Y:S04]  /*b510*/  STL [R1+0x64], R10 ;  /* 0x0000640a01007387 */ /* 0x002fe80000100800 */
        /* <DEDUP_REMOVED lines=30> */
[----:B-1----:R-:W-:Y:S04]  /*b700*/  STL [R1+0x1d8], R0 ;  /* 0x0001d80001007387 */ /* 0x002fe80000100800 */
[----:B------:R-:W1:Y:S04]  /*b710*/  LDS.U8 R0, [R12+UR4+0x88] ;  /* 0x000088040c007984 */ /* 0x000e680008000000 */
        /* <DEDUP_REMOVED lines=66> */
[----:B0-----:R-:W-:Y:S04]  /*bb40*/  STL [R1+0x154], R0 ;  /* 0x0001540001007387 */ /* 0x001fe80000100800 */
[----:B------:R-:W0:Y:S04]  /*bb50*/  LDS.U8 R0, [R12+UR4+0x8] ;  /* 0x000008040c007984 */ /* 0x000e280008000000 */
        /* <DEDUP_REMOVED lines=17> */
[----:B0-----:R-:W-:Y:S04]  /*bc70*/  STL [R1+0x270], R0 ;  /* 0x0002700001007387 */ /* 0x001fe80000100800 */
[----:B------:R-:W0:Y:S04]  /*bc80*/  LDS.U8 R0, [R12+UR4+0x1080] ;  /* 0x001080040c007984 */ /* 0x000e280008000000 */
[----:B0-----:R-:W-:Y:S04]  /*bc90*/  STL [R1+0x26c], R0 ;  /* 0x00026c0001007387 */ /* 0x001fe80000100800 */
[----:B------:R-:W0:Y:S01]  /*bca0*/  LDS.U8 R0, [R12+UR4+0x1800] ;  /* 0x001800040c007984 */ /* 0x000e220008000000 */
[----:B------:R-:W1:Y:S03]  /*bcb0*/  S2R R10, SR_TID.X ;  /* 0x00000000000a7919 */ /* 0x000e660000002100 */
[----:B0-----:R-:W-:Y:S04]  /*bcc0*/  STL [R1+0x278], R0 ;  /* 0x0002780001007387 */ /* 0x001fe80000100800 */
[----:B------:R-:W0:Y:S04]  /*bcd0*/  LDS.U8 R0, [R12+UR4+0x1888] ;  /* 0x001888040c007984 */ /* 0x000e280008000000 */
[----:B0-----:R1:W-:Y:S02]  /*bce0*/  STL [R1+0x274], R0 ;  /* 0x0002740001007387 */ /* 0x0013e40000100800 */
[----:B-1----:R-:W-:-:S02]  /*bcf0*/  LOP3.LUT R0, R10, 0x3f, RZ, 0xc0, !PT ;  /* 0x0000003f0a007812 */ /* 0x002fc400078ec0ff */
[----:B------:R-:W0:Y:S04]  /*bd00*/  LDS.U8 R10, [R12+UR4+0x1808] ;  /* 0x001808040c0a7984 */ /* 0x000e280008000000 */
[----:B------:R-:W1:Y:S04]  /*bd10*/  LDS.U8 R12, [R12+UR4+0x1880] ;  /* 0x001880040c0c7984 */ /* 0x000e680008000000 */
[----:B0-----:R0:W-:Y:S04]  /*bd20*/  STL [R1+0x280], R10 ;  /* 0x0002800a01007387 */ /* 0x0011e80000100800 */
[----:B0-----:R-:W2:Y:S04]  /*bd30*/  LDL.LU R10, [R1+0x8cc] ;  /* 0x0008cc00010a7983 */ /* 0x001ea80000300800 */
[----:B-1----:R0:W-:Y:S04]  /*bd40*/  STL [R1+0x27c], R12 ;  /* 0x00027c0c01007387 */ /* 0x0021e80000100800 */
[----:B0-----:R-:W3:Y:S01]  /*bd50*/  LDL.LU R12, [R1+0x8c8] ;  /* 0x0008c800010c7983 */ /* 0x001ee20000300800 */
[----:B------:R-:W-:Y:S06]  /*bd60*/  BAR.SYNC.DEFER_BLOCKING 0x0 ;  /* 0x0000000000007b1d */ /* 0x000fec0000010000 */
[----:B---3--:R0:W-:Y:S04]  /*bd70*/  STS.U8 [R0+UR4], R12 ;  /* 0x0000000c00007988 */ /* 0x0081e80008000004 */
[----:B0-----:R-:W3:Y:S04]  /*bd80*/  LDL R12, [R1+0x704] ;  /* 0x00070400010c7983 */ /* 0x001ee80000100800 */
[----:B--2---:R0:W-:Y:S02]  /*bd90*/  STS.U8 [R0+UR4+0x40], R10 ;  /* 0x0000400a00007988 */ /* 0x0041e40008000004 */
[----:B0-----:R-:W0:Y:S02]  /*bda0*/  S2R R10, SR_TID.X ;  /* 0x00000000000a7919 */ /* 0x001e240000002100 */
[----:B------:R1:W-:Y:S04]  /*bdb0*/  STS.U8 [R0+UR4+0x200], R5 ;  /* 0x0002000500007988 */ /* 0x0003e80008000004 */
[----:B------:R2:W-:Y:S01]  /*bdc0*/  STS.U8 [R0+UR4+0x240], R9 ;  /* 0x0002400900007988 */ /* 0x0005e20008000004 */
[----:B0-----:R-:W-:-:S04]  /*bdd0*/  LOP3.LUT R10, R10, 0x3f, RZ, 0xc0, !PT ;  /* 0x0000003f0a0a7812 */ /* 0x001fc800078ec0ff */
[----:B-1----:R-:W-:Y:S02]  /*bde0*/  LOP3.LUT R5, R10, 0x10, RZ, 0x3c, !PT ;  /* 0x000000100a057812 */ /* 0x002fe400078e3cff */
[----:B------:R-:W-:-:S03]  /*bdf0*/  LOP3.LUT R10, R0, 0x20, RZ, 0x3c, !PT ;  /* 0x00000020000a7812 */ /* 0x000fc600078e3cff */
[----:B------:R-:W-:Y:S01]  /*be00*/  STS.U8 [R5+UR4+0x80], R4 ;  /* 0x0000800405007988 */ /* 0x000fe20008000004 */
[----:B--2---:R-:W-:-:S03]  /*be10*/  LOP3.LUT R0, R0, 0x30, RZ, 0x3c, !PT ;  /* 0x0000003000007812 */ /* 0x004fc600078e3cff */
[----:B------:R-:W-:Y:S04]  /*be20*/  STS.U8 [R5+UR4+0xc0], R6 ;  /* 0x0000c00605007988 */ /* 0x000fe80008000004 */
        /* <DEDUP_REMOVED lines=9> */
[----:B------:R-:W-:Y:S01]  /*bec0*/  STS.U8 [R0+UR4+0x3c0], R23 ;  /* 0x0003c01700007988 */ /* 0x000fe20008000004 */
[----:B------:R-:W-:Y:S06]  /*bed0*/  BAR.SYNC.DEFER_BLOCKING 0x0 ;  /* 0x0000000000007b1d */ /* 0x000fec0000010000 */
[----:B---3--:R-:W0:Y:S04]  /*bee0*/  LDSM.16.M88.4 R4, [R12+UR4] ;  /* 0x000000040c04783b */ /* 0x008e280008000200 */
[----:B0-----:R-:W-:Y:S01]  /*bef0*/  STL.64 [R1+0x70], R4 ;  /* 0x0000700401007387 */ /* 0x001fe20000100a00 */
[----:B------:R-:W-:-:S02]  /*bf00*/  IMAD.MOV.U32 R2, RZ, RZ, R4 ;  /* 0x000000ffff027224 */ /* 0x000fc400078e0004 */
[----:B------:R-:W-:Y:S01]  /*bf10*/  IMAD.MOV.U32 R11, RZ, RZ, R5 ;  /* 0x000000ffff0b7224 */ /* 0x000fe200078e0005 */
[----:B------:R-:W-:Y:S01]  /*bf20*/  STL [R1+0x78], R6 ;  /* 0x0000780601007387 */ /* 0x000fe20000100800 */
[----:B------:R-:W-:-:S03]  /*bf30*/  IMAD.MOV.U32 R0, RZ, RZ, R7 ;  /* 0x000000ffff007224 */ /* 0x000fc600078e0007 */
[----:B------:R-:W0:Y:S04]  /*bf40*/  LDSM.16.M88.4 R4, [R12+UR4+0x200] ;  /* 0x000200040c04783b */ /* 0x000e280008000200 */
[----:B------:R1:W-:Y:S02]  /*bf50*/  STL [R1+0x830], R0 ;  /* 0x0008300001007387 */ /* 0x0003e40000100800 */
[----:B-1----:R-:W-:Y:S02]  /*bf60*/  IMAD.MOV.U32 R0, RZ, RZ, R2 ;  /* 0x000000ffff007224 */ /* 0x002fe400078e0002 */
[----:B------:R-:W-:Y:S01]  /*bf70*/  IMAD R2, R14, 0x100, R24 ;  /* 0x000001000e027824 */ /* 0x000fe200078e0218 */
[----:B0-----:R-:W-:Y:S04]  /*bf80*/  STL.64 [R1+0x80], R4 ;  /* 0x0000800401007387 */ /* 0x001fe80000100a00 */
[----:B------:R0:W-:Y:S01]  /*bf90*/  STL.64 [R1+0x88], R6 ;  /* 0x0000880601007387 */ /* 0x0001e20000100a00 */
[----:B------:R-:W-:-:S02]  /*bfa0*/  IMAD.MOV.U32 R3, RZ, RZ, R5 ;  /* 0x000000ffff037224 */ /* 0x000fc400078e0005 */
[----:B------:R-:W-:Y:S02]  /*bfb0*/  IMAD.MOV.U32 R13, RZ, RZ, R4 ;  /* 0x000000ffff0d7224 */ /* 0x000fe400078e0004 */
[----:B------:R-:W-:Y:S01]  /*bfc0*/  IMAD.MOV.U32 R14, RZ, RZ, R3 ;  /* 0x000000ffff0e7224 */ /* 0x000fe200078e0003 */
[----:B0-----:R-:W2:Y:S04]  /*bfd0*/  LDL.LU R6, [R1+0x50] ;  /* 0x0000500001067983 */ /* 0x001ea80000300800 */
[----:B------:R-:W3:Y:S04]  /*bfe0*/  LDL.LU R7, [R1+0x58] ;  /* 0x0000580001077983 */ /* 0x000ee80000300800 */
[----:B------:R-:W4:Y:S04]  /*bff0*/  LDL.LU R8, [R1+0x60] ;  /* 0x0000600001087983 */ /* 0x000f280000300800 */
[----:B------:R-:W2:Y:S04]  /*c000*/  LDL.LU R22, [R1+0x6c] ;  /* 0x00006c0001167983 */ /* 0x000ea80000300800 */
[----:B------:R-:W2:Y:S01]  /*c010*/  LDL.LU R9, [R1+0x68] ;  /* 0x0000680001097983 */ /* 0x000ea20000300800 */
[----:B------:R-:W-:-:S03]  /*c020*/  IMAD R3, R18, 0x100, R15 ;  /* 0x0000010012037824 */ /* 0x000fc600078e020f */
[----:B------:R-:W2:Y:S01]  /*c030*/  LDL.LU R23, [R1+0x94] ;  /* 0x0000940001177983 */ /* 0x000ea20000300800 */
[----:B------:R-:W-:-:S03]  /*c040*/  IMAD R4, R20, 0x100, R19 ;  /* 0x0000010014047824 */ /* 0x000fc600078e0213 */
[----:B------:R-:W2:Y:S01]  /*c050*/  LDL.LU R10, [R1+0x90] ;  /* 0x00009000010a7983 */ /* 0x000ea20000300800 */
[----:B------:R-:W-:-:S03]  /*c060*/  IMAD R5, R21, 0x100, R25 ;  /* 0x0000010015057824 */ /* 0x000fc600078e0219 */
[----:B------:R-:W2:Y:S04]  /*c070*/  LDL.LU R24, [R1+0x64] ;  /* 0x0000640001187983 */ /* 0x000ea80000300800 */
[----:B------:R-:W2:Y:S04]  /*c080*/  LDL.LU.64 R16, [R1+0x20] ;  /* 0x0000200001107983 */ /* 0x000ea80000300a00 */
[----:B------:R-:W2:Y:S04]  /*c090*/  LDL.LU.64 R18, [R1+0x28] ;  /* 0x0000280001127983 */ /* 0x000ea80000300a00 */
[----:B------:R-:W2:Y:S04]  /*c0a0*/  LDL.LU R25, [R1+0x5c] ;  /* 0x00005c0001197983 */ /* 0x000ea80000300800 */
[----:B------:R-:W-:Y:S01]  /*c0b0*/  STL.64 [R1+0x8c0], R26 ;  /* 0x0008c01a01007387 */ /* 0x000fe20000100a00 */
[----:B------:R-:W-:Y:S01]  /*c0c0*/  F2FP.F16.E4M3.UNPACK_B R12, R2 ;  /* 0x00000002ff0c723e */ /* 0x000fe200020006ff */
[----:B------:R-:W-:Y:S01]  /*c0d0*/  IMAD.MOV.U32 R2, RZ, RZ, R13 ;  /* 0x000000ffff027224 */ /* 0x000fe200078e000d */
[----:B------:R-:W-:Y:S01]  /*c0e0*/  F2FP.F16.E4M3.UNPACK_B R13, R3 ;  /* 0x00000003ff0d723e */ /* 0x000fe200020006ff */
[----:B------:R-:W-:Y:S01]  /*c0f0*/  IMAD.MOV.U32 R3, RZ, RZ, R14 ;  /* 0x000000ffff037224 */ /* 0x000fe200078e000e */
[----:B------:R-:W-:-:S02]  /*c100*/  F2FP.F16.E4M3.UNPACK_B R14, R4 ;  /* 0x00000004ff0e723e */ /* 0x000fc400020006ff */
[----:B------:R-:W-:Y:S02]  /*c110*/  F2FP.F16.E4M3.UNPACK_B R15, R5 ;  /* 0x00000005ff0f723e */ /* 0x000fe400020006ff */
[----:B------:R-:W-:Y:S02]  /*c120*/  F2FP.F16.E4M3.UNPACK_B R20, R0 ;  /* 0x00000000ff14723e */ /* 0x000fe400020006ff */
[----:B------:R-:W-:Y:S01]  /*c130*/  F2FP.F16.E4M3.UNPACK_B R21, R11 ;  /* 0x0000000bff15723e */ /* 0x000fe200020006ff */
[----:B--2---:R0:W-:Y:S04]  /*c140*/  STL.64 [R1+0x8b8], R24 ;  /* 0x0008b81801007387 */ /* 0x0041e80000100a00 */
[----:B0-----:R-:W2:Y:S04]  /*c150*/  LDL.LU.64 R24, [R1+0x10] ;  /* 0x0000100001187983 */ /* 0x001ea80000300a00 */
[----:B------:R-:W2:Y:S01]  /*c160*/  LDL.LU.64 R26, [R1+0x18] ;  /* 0x00001800011a7983 */ /* 0x000ea20000300a00 */
[----:B------:R-:W-:Y:S01]  /*c170*/  HMMA.16816.F32 R16, R12, R20, R16 ;  /* 0x000000140c10723c */ /* 0x000fe20000001810 */
[----:B------:R-:W-:-:S02]  /*c180*/  F2FP.F16.E4M3.UNPACK_B R2, R2 ;  /* 0x00000002ff02723e */ /* 0x000fc400020006ff */
[----:B------:R-:W-:Y:S01]  /*c190*/  F2FP.F16.E4M3.UNPACK_B R3, R3 ;  /* 0x00000003ff03723e */ /* 0x000fe200020006ff */
[----:B------:R-:W3:Y:S04]  /*c1a0*/  LDL.LU R0, [R1+0x9c] ;  /* 0x00009c0001007983 */ /* 0x000ee80000300800 */
[----:B------:R-:W3:Y:S11]  /*c1b0*/  LDL.LU R11, [R1+0x98] ;  /* 0x00009800010b7983 */ /* 0x000ef60000300800 */
[----:B------:R-:W-:Y:S04]  /*c1c0*/  STL.64 [R1+0x880], R18 ;  /* 0x0008801201007387 */ /* 0x000fe80000100a00 */
[----:B------:R0:W-:Y:S04]  /*c1d0*/  STL.64 [R1+0x878], R16 ;  /* 0x0008781001007387 */ /* 0x0001e80000100a00 */
[----:B0-----:R-:W3:Y:S04]  /*c1e0*/  LDL.LU.64 R16, [R1+0x30] ;  /* 0x0000300001107983 */ /* 0x001ee80000300a00 */
[----:B------:R-:W3:Y:S01]  /*c1f0*/  LDL.LU.64 R18, [R1+0x38] ;  /* 0x0000380001127983 */ /* 0x000ee20000300a00 */
[----:B--2---:R-:W-:Y:S03]  /*c200*/  HMMA.16816.F32 R12, R12, R2, R24 ;  /* 0x000000020c0c723c */ /* 0x004fe60000001818 */
[----:B------:R-:W2:Y:S04]  /*c210*/  LDL.LU.64 R26, [R1+0x8c0] ;  /* 0x0008c000011a7983 */ /* 0x000ea80000300a00 */
[----:B------:R-:W3:-:S12]  /*c220*/  LDL.LU.64 R24, [R1+0x8b8] ;  /* 0x0008b80001187983 */ /* 0x000ed80000300a00 */
[----:B------:R-:W-:Y:S04]  /*c230*/  STL [R1+0x894], R12 ;  /* 0x0008940c01007387 */ /* 0x000fe80000100800 */
[----:B------:R0:W-:Y:S04]  /*c240*/  STL [R1+0x890], R13 ;  /* 0x0008900d01007387 */ /* 0x0001e80000100800 */
[----:B------:R-:W-:Y:S04]  /*c250*/  STL [R1+0x88c], R14 ;  /* 0x00088c0e01007387 */ /* 0x000fe80000100800 */
[----:B------:R1:W-:Y:S04]  /*c260*/  STL [R1+0x888], R15 ;  /* 0x0008880f01007387 */ /* 0x0003e80000100800 */
[----:B0-----:R-:W4:Y:S04]  /*c270*/  LDL.LU.64 R12, [R1+0xc0] ;  /* 0x0000c000010c7983 */ /* 0x001f280000300a00 */
[----:B-1----:R-:W4:Y:S01]  /*c280*/  LDL.LU.64 R14, [R1+0xc8] ;  /* 0x0000c800010e7983 */ /* 0x002f220000300a00 */
[----:B--2---:R-:W-:-:S03]  /*c290*/  IMAD R4, R26, 0x100, R27 ;  /* 0x000001001a047824 */ /* 0x004fc600078e021b */
[----:B------:R-:W2:Y:S01]  /*c2a0*/  LDL.LU R27, [R1+0x54] ;  /* 0x00005400011b7983 */ /* 0x000ea20000300800 */
[----:B------:R-:W-:Y:S02]  /*c2b0*/  IMAD R5, R28, 0x100, R29 ;  /* 0x000001001c057824 */ /* 0x000fe400078e021d */
[----:B---3--:R-:W-:Y:S01]  /*c2c0*/  IMAD R7, R7, 0x100, R25 ;  /* 0x0000010007077824 */ /* 0x008fe200078e0219 */
[----:B------:R-:W-:Y:S02]  /*c2d0*/  F2FP.F16.E4M3.UNPACK_B R4, R4 ;  /* 0x00000004ff04723e */ /* 0x000fe400020006ff */
[----:B------:R-:W-:Y:S02]  /*c2e0*/  F2FP.F16.E4M3.UNPACK_B R5, R5 ;  /* 0x00000005ff05723e */ /* 0x000fe400020006ff */
[----:B------:R-:W-:Y:S01]  /*c2f0*/  F2FP.F16.E4M3.UNPACK_B R7, R7 ;  /* 0x00000007ff07723e */ /* 0x000fe200020006ff */
[----:B------:R-:W-:Y:S02]  /*c300*/  IMAD R9, R9, 0x100, R22 ;  /* 0x0000010009097824 */ /* 0x000fe400078e0216 */
[----:B------:R-:W-:-:S02]  /*c310*/  IMAD R10, R10, 0x100, R23 ;  /* 0x000001000a0a7824 */ /* 0x000fc400078e0217 */
[----:B----4-:R-:W-:Y:S02]  /*c320*/  IMAD R8, R8, 0x100, R24 ;  /* 0x0000010008087824 */ /* 0x010fe400078e0218 */
[----:B--2---:R-:W-:-:S05]  /*c330*/  IMAD R6, R6, 0x100, R27 ;  /* 0x0000010006067824 */ /* 0x004fca00078e021b */
[----:B------:R-:W-:-:S07]  /*c340*/  F2FP.F16.E4M3.UNPACK_B R6, R6 ;  /* 0x00000006ff06723e */ /* 0x000fce00020006ff */
[C---:B------:R-:W-:Y:S08]  /*c350*/  HMMA.16816.F32 R12, R4.reuse, R20, R12 ;  /* 0x00000014040c723c */ /* 0x040ff0000000180c */
[----:B------:R-:W-:-:S15]  /*c360*/  HMMA.16816.F32 R4, R4, R2, R16 ;  /* 0x000000020404723c */ /* 0x000fde0000001810 */
[----:B------:R-:W-:-:S04]  /*c370*/  NOP ;  /* 0x0000000000007918 */ /* 0x000fc80000000000 */
[----:B------:R-:W-:Y:S04]  /*c380*/  STL.64 [R1+0x870], R6 ;  /* 0x0008700601007387 */ /* 0x000fe80000100a00 */
[----:B------:R0:W-:Y:S04]  /*c390*/  STL.64 [R1+0x20], R12 ;  /* 0x0000200c01007387 */ /* 0x0001e80000100a00 */
[----:B------:R1:W-:Y:S04]  /*c3a0*/  STL.64 [R1+0x28], R14 ;  /* 0x0000280e01007387 */ /* 0x0003e80000100a00 */
[----:B------:R-:W-:Y:S04]  /*c3b0*/  STL.64 [R1+0x868], R4 ;  /* 0x0008680401007387 */ /* 0x000fe80000100a00 */
[----:B------:R-:W2:Y:S04]  /*c3c0*/  LDL.LU R18, [R1+0xa4] ;  /* 0x0000a40001127983 */ /* 0x000ea80000300800 */
[----:B------:R-:W2:Y:S04]  /*c3d0*/  LDL.LU R22, [R1+0xa0] ;  /* 0x0000a00001167983 */ /* 0x000ea80000300800 */
[----:B------:R-:W3:Y:S04]  /*c3e0*/  LDL.LU R19, [R1+0xac] ;  /* 0x0000ac0001137983 */ /* 0x000ee80000300800 */
[----:B------:R-:W3:Y:S04]  /*c3f0*/  LDL.LU R23, [R1+0xa8] ;  /* 0x0000a80001177983 */ /* 0x000ee80000300800 */
[----:B------:R-:W4:Y:S04]  /*c400*/  LDL.LU R26, [R1+0xb4] ;  /* 0x0000b400011a7983 */ /* 0x000f280000300800 */
[----:B------:R-:W4:Y:S04]  /*c410*/  LDL.LU R27, [R1+0xb0] ;  /* 0x0000b000011b7983 */ /* 0x000f280000300800 */
[----:B------:R-:W2:Y:S04]  /*c420*/  LDL.LU R25, [R1+0xbc] ;  /* 0x0000bc0001197983 */ /* 0x000ea80000300800 */
[----:B------:R-:W2:Y:S04]  /*c430*/  LDL.LU R24, [R1+0xb8] ;  /* 0x0000b80001187983 */ /* 0x000ea80000300800 */
[----:B0-----:R-:W2:Y:S04]  /*c440*/  LDL.LU R12, [R1+0xf4] ;  /* 0x0000f400010c7983 */ /* 0x001ea80000300800 */
[----:B------:R-:W2:Y:S04]  /*c450*/  LDL.LU R13, [R1+0xfc] ;  /* 0x0000fc00010d7983 */ /* 0x000ea80000300800 */
[----:B-1----:R-:W2:Y:S04]  /*c460*/  LDL.LU R14, [R1+0x104] ;  /* 0x00010400010e7983 */ /* 0x002ea80000300800 */
[----:B------:R-:W2:Y:S01]  /*c470*/  LDL.LU R15, [R1+0x10c] ;  /* 0x00010c00010f7983 */ /* 0x000ea20000300800 */
[----:B------:R-:W-:Y:S01]  /*c480*/  IMAD R11, R11, 0x100, R0 ;  /* 0x000001000b0b7824 */ /* 0x000fe200078e0200 */
[----:B------:R-:W-:-:S02]  /*c490*/  F2FP.F16.E4M3.UNPACK_B R8, R8 ;  /* 0x00000008ff08723e */ /* 0x000fc400020006ff */
[----:B------:R-:W-:Y:S01]  /*c4a0*/  F2FP.F16.E4M3.UNPACK_B R9, R9 ;  /* 0x00000009ff09723e */ /* 0x000fe200020006ff */
[----:B--2---:R-:W-:Y:S04]  /*c4b0*/  STL.64 [R1+0x8a0], R14 ;  /* 0x0008a00e01007387 */ /* 0x004fe80000100a00 */
[----:B------:R0:W-:Y:S04]  /*c4c0*/  STL.64 [R1+0x898], R12 ;  /* 0x0008980c01007387 */ /* 0x0001e80000100a00 */
[----:B0-----:R-:W2:Y:S04]  /*c4d0*/  LDL.LU.64 R12, [R1+0x40] ;  /* 0x00004000010c7983 */ /* 0x001ea80000300a00 */
[----:B------:R-:W2:Y:S04]  /*c4e0*/  LDL.LU.64 R14, [R1+0x48] ;  /* 0x00004800010e7983 */ /* 0x000ea80000300a00 */
[----:B------:R-:W3:Y:S04]  /*c4f0*/  LDL.LU R4, [R1+0x118] ;  /* 0x0001180001047983 */ /* 0x000ee80000300800 */
[----:B------:R-:W3:Y:S04]  /*c500*/  LDL.LU R5, [R1+0x124] ;  /* 0x0001240001057983 */ /* 0x000ee80000300800 */
[----:B------:R-:W3:Y:S04]  /*c510*/  LDL.LU R6, [R1+0x120] ;  /* 0x0001200001067983 */ /* 0x000ee80000300800 */
[----:B------:R-:W3:Y:S01]  /*c520*/  LDL.LU R7, [R1+0x12c] ;  /* 0x00012c0001077983 */ /* 0x000ee20000300800 */
[----:B------:R-:W-:-:S02]  /*c530*/  F2FP.F16.E4M3.UNPACK_B R10, R10 ;  /* 0x0000000aff0a723e */ /* 0x000fc400020006ff */
[----:B------:R-:W-:-:S07]  /*c540*/  F2FP.F16.E4M3.UNPACK_B R11, R11 ;  /* 0x0000000bff0b723e */ /* 0x000fce00020006ff */
[----:B--2---:R-:W-:Y:S01]  /*c550*/  HMMA.16816.F32 R12, R8, R20, R12 ;  /* 0x00000014080c723c */ /* 0x004fe2000000180c */
[----:B---3--:R-:W-:Y:S04]  /*c560*/  STL.64 [R1+0x8b0], R6 ;  /* 0x0008b00601007387 */ /* 0x008fe80000100a00 */
[----:B------:R0:W-:-:S14]  /*c570*/  STL.64 [R1+0x8a8], R4 ;  /* 0x0008a80401007387 */ /* 0x0001dc0000100a00 */
[----:B------:R-:W-:Y:S02]  /*c580*/  IMAD.MOV.U32 R29, RZ, RZ, R14 ;  /* 0x000000ffff1d7224 */ /* 0x000fe400078e000e */
[----:B------:R-:W-:Y:S01]  /*c590*/  IMAD.MOV.U32 R28, RZ, RZ, R15 ;  /* 0x000000ffff1c7224 */ /* 0x000fe200078e000f */
[----:B0-----:R-:W2:Y:S04]  /*c5a0*/  LDL.LU.64 R4, [R1+0xe0] ;  /* 0x0000e00001047983 */ /* 0x001ea80000300a00 */
[----:B------:R-:W2:Y:S04]  /*c5b0*/  LDL.LU.64 R6, [R1+0xe8] ;  /* 0x0000e80001067983 */ /* 0x000ea80000300a00 */
[----:B------:R-:W3:Y:S04]  /*c5c0*/  LDL.LU R0, [R1+0x128] ;  /* 0x0001280001007983 */ /* 0x000ee80000300800 */
[----:B------:R0:W-:Y:S04]  /*c5d0*/  STL.64 [R1+0x40], R12 ;  /* 0x0000400c01007387 */ /* 0x0001e80000100a00 */
[----:B0-----:R-:W3:Y:S04]  /*c5e0*/  LDL.LU.64 R12, [R1] ;  /* 0x00000000010c7983 */ /* 0x001ee80000300a00 */
[----:B------:R-:W3:Y:S01]  /*c5f0*/  LDL.LU.64 R14, [R1+0x8] ;  /* 0x00000800010e7983 */ /* 0x000ee20000300a00 */
[----:B----4-:R-:W-:-:S02]  /*c600*/  IMAD R26, R27, 0x100, R26 ;  /* 0x000001001b1a7824 */ /* 0x010fc400078e021a */
[----:B------:R-:W-:Y:S01]  /*c610*/  IMAD R22, R22, 0x100, R18 ;  /* 0x0000010016167824 */ /* 0x000fe200078e0212 */
[----:B------:R-:W4:Y:S01]  /*c620*/  LDL.LU.64 R16, [R1+0xd0] ;  /* 0x0000d00001107983 */ /* 0x000f220000300a00 */
[----:B------:R-:W-:Y:S02]  /*c630*/  IMAD R23, R23, 0x100, R19 ;  /* 0x0000010017177824 */ /* 0x000fe400078e0213 */
[----:B------:R-:W-:Y:S01]  /*c640*/  IMAD R27, R24, 0x100, R25 ;  /* 0x00000100181b7824 */ /* 0x000fe200078e0219 */
[----:B------:R-:W-:Y:S01]  /*c650*/  F2FP.F16.E4M3.UNPACK_B R24, R22 ;  /* 0x00000016ff18723e */ /* 0x000fe200020006ff */
[----:B------:R-:W4:Y:S01]  /*c660*/  LDL.LU.64 R18, [R1+0xd8] ;  /* 0x0000d80001127983 */ /* 0x000f220000300a00 */
[----:B------:R-:W-:Y:S02]  /*c670*/  F2FP.F16.E4M3.UNPACK_B R25, R23 ;  /* 0x00000017ff19723e */ /* 0x000fe400020006ff */
[----:B------:R-:W-:Y:S02]  /*c680*/  F2FP.F16.E4M3.UNPACK_B R26, R26 ;  /* 0x0000001aff1a723e */ /* 0x000fe400020006ff */
[----:B------:R-:W-:Y:S01]  /*c690*/  F2FP.F16.E4M3.UNPACK_B R27, R27 ;  /* 0x0000001bff1b723e */ /* 0x000fe200020006ff */
[----:B--2---:R-:W-:Y:S01]  /*c6a0*/  HMMA.16816.F32 R8, R8, R2, R4 ;  /* 0x000000020808723c */ /* 0x004fe20000001804 */
[----:B------:R-:W2:Y:S04]  /*c6b0*/  LDL.LU.64 R6, [R1+0x8b0] ;  /* 0x0008b00001067983 */ /* 0x000ea80000300a00 */
[----:B------:R-:W2:Y:S03]  /*c6c0*/  LDL.LU.64 R4, [R1+0x8a8] ;  /* 0x0008a80001047983 */ /* 0x000ea60000300a00 */
[C---:B---3--:R-:W-:Y:S11]  /*c6d0*/  HMMA.16816.F32 R12, R24.reuse, R20, R12 ;  /* 0x00000014180c723c */ /* 0x048ff6000000180c */
[----:B------:R0:W-:Y:S04]  /*c6e0*/  STL.64 [R1+0x10], R8 ;  /* 0x0000100801007387 */ /* 0x0001e80000100a00 */
[----:B------:R1:W-:Y:S04]  /*c6f0*/  STL.64 [R1+0x18], R10 ;  /* 0x0000180a01007387 */ /* 0x0003e80000100a00 */
[----:B0-----:R-:W3:Y:S04]  /*c700*/  LDL.LU R8, [R1+0xf0] ;  /* 0x0000f00001087983 */ /* 0x001ee80000300800 */
[----:B------:R-:W2:Y:S04]  /*c710*/  LDL.LU R9, [R1+0xf8] ;  /* 0x0000f80001097983 */ /* 0x000ea80000300800 */
[----:B-1----:R-:W2:Y:S04]  /*c720*/  LDL.LU R10, [R1+0x100] ;  /* 0x00010000010a7983 */ /* 0x002ea80000300800 */
[----:B------:R-:W2:Y:S04]  /*c730*/  LDL.LU R11, [R1+0x108] ;  /* 0x00010800010b7983 */ /* 0x000ea80000300800 */
[----:B------:R-:W2:Y:S04]  /*c740*/  LDL.LU R22, [R1+0x11c] ;  /* 0x00011c0001167983 */ /* 0x000ea80000300800 */
[----:B------:R-:W2:Y:S04]  /*c750*/  LDL.LU R23, [R1+0x110] ;  /* 0x0001100001177983 */ /* 0x000ea80000300800 */
[----:B------:R-:W-:Y:S04]  /*c760*/  STL.64 [R1+0x30], R12 ;  /* 0x0000300c01007387 */ /* 0x000fe80000100a00 */
[----:B------:R0:W-:Y:S04]  /*c770*/  STL.64 [R1+0x38], R14 ;  /* 0x0000380e01007387 */ /* 0x0001e80000100a00 */
[----:B0-----:R-:W2:Y:S04]  /*c780*/  LDL.LU.64 R14, [R1+0x8a0] ;  /* 0x0008a000010e7983 */ /* 0x001ea80000300a00 */
[----:B------:R-:W3:Y:S04]  /*c790*/  LDL.LU.64 R12, [R1+0x898] ;  /* 0x00089800010c7983 */ /* 0x000ee80000300a00 */
[----:B------:R-:W3:Y:S04]  /*c7a0*/  LDL.LU R20, [R1+0x70] ;  /* 0x0000700001147983 */ /* 0x000ee80000300800 */
[----:B------:R-:W3:Y:S01]  /*c7b0*/  LDL.LU R21, [R1+0x74] ;  /* 0x0000740001157983 */ /* 0x000ee20000300800 */
[----:B----4-:R-:W-:Y:S01]  /*c7c0*/  HMMA.16816.F32 R24, R24, R2, R16 ;  /* 0x000000021818723c */ /* 0x010fe20000001810 */
[----:B--2---:R-:W-:-:S02]  /*c7d0*/  IMAD R10, R10, 0x100, R14 ;  /* 0x000001000a0a7824 */ /* 0x004fc400078e020e */
[----:B---3--:R-:W-:Y:S02]  /*c7e0*/  IMAD R8, R8, 0x100, R12 ;  /* 0x0000010008087824 */ /* 0x008fe400078e020c */
[----:B------:R-:W2:Y:S01]  /*c7f0*/  LDL.LU R12, [R1+0x894] ;  /* 0x00089400010c7983 */ /* 0x000ea20000300800 */
[----:B------:R-:W-:Y:S02]  /*c800*/  IMAD R9, R9, 0x100, R13 ;  /* 0x0000010009097824 */ /* 0x000fe400078e020d */
[----:B------:R-:W-:Y:S01]  /*c810*/  IMAD R11, R11, 0x100, R15 ;  /* 0x000001000b0b7824 */ /* 0x000fe200078e020f */
[----:B------:R-:W2:Y:S04]  /*c820*/  LDL.LU R13, [R1+0x890] ;  /* 0x00089000010d7983 */ /* 0x000ea80000300800 */
[----:B------:R-:W2:Y:S04]  /*c830*/  LDL.LU R14, [R1+0x88c] ;  /* 0x00088c00010e7983 */ /* 0x000ea80000300800 */
[----:B------:R-:W2:Y:S04]  /*c840*/  LDL.LU R15, [R1+0x888] ;  /* 0x00088800010f7983 */ /* 0x000ea80000300800 */
[----:B------:R-:W3:Y:S04]  /*c850*/  LDL.LU.64 R18, [R1+0x880] ;  /* 0x0008800001127983 */ /* 0x000ee80000300a00 */
[----:B------:R-:W3:Y:S04]  /*c860*/  LDL.LU.64 R16, [R1+0x878] ;  /* 0x0008780001107983 */ /* 0x000ee80000300a00 */
[----:B------:R-:W4:Y:S04]  /*c870*/  LDL.LU R2, [R1+0x80] ;  /* 0x0000800001027983 */ /* 0x000f280000300800 */
[----:B------:R-:W2:Y:S01]  /*c880*/  LDL.LU R3, [R1+0x84] ;  /* 0x0000840001037983 */ /* 0x000ea20000300800 */
[----:B------:R-:W-:-:S02]  /*c890*/  F2FP.F16.E4M3.UNPACK_B R8, R8 ;  /* 0x00000008ff08723e */ /* 0x000fc400020006ff */
[----:B------:R-:W-:Y:S02]  /*c8a0*/  F2FP.F16.E4M3.UNPACK_B R9, R9 ;  /* 0x00000009ff09723e */ /* 0x000fe400020006ff */
[----:B------:R-:W-:Y:S02]  /*c8b0*/  F2FP.F16.E4M3.UNPACK_B R10, R10 ;  /* 0x0000000aff0a723e */ /* 0x000fe400020006ff */
[----:B------:R-:W-:Y:S02]  /*c8c0*/  F2FP.F16.E4M3.UNPACK_B R11, R11 ;  /* 0x0000000bff0b723e */ /* 0x000fe400020006ff */
[----:B------:R-:W-:Y:S02]  /*c8d0*/  F2FP.F16.E4M3.UNPACK_B R20, R20.H1 ;  /* 0x00000014ff14723e */ /* 0x000fe400030006ff */
[----:B------:R-:W-:Y:S01]  /*c8e0*/  F2FP.F16.E4M3.UNPACK_B R21, R21.H1 ;  /* 0x00000015ff15723e */ /* 0x000fe200030006ff */
[----:B------:R0:W-:Y:S04]  /*c8f0*/  STL.64 [R1+0x840], R26 ;  /* 0x0008401a01007387 */ /* 0x0001e80000100a00 */
[----:B0-----:R-:W2:Y:S04]  /*c900*/  LDL.LU R27, [R1+0x114] ;  /* 0x00011400011b7983 */ /* 0x001ea80000300800 */
[----:B------:R-:W-:Y:S01]  /*c910*/  STL.64 [R1+0x838], R24 ;  /* 0x0008381801007387 */ /* 0x000fe20000100a00 */
[----:B---3--:R-:W-:Y:S01]  /*c920*/  HMMA.16816.F32 R16, R8, R20, R16 ;  /* 0x000000140810723c */ /* 0x008fe20000001810 */
[----:B----4-:R-:W-:-:S02]  /*c930*/  F2FP.F16.E4M3.UNPACK_B R2, R2.H1 ;  /* 0x00000002ff02723e */ /* 0x010fc400030006ff */
[----:B--2---:R-:W-:-:S15]  /*c940*/  F2FP.F16.E4M3.UNPACK_B R3, R3.H1 ;  /* 0x00000003ff03723e */ /* 0x004fde00030006ff */
[----:B------:R-:W-:Y:S01]  /*c950*/  NOP ;  /* 0x0000000000007918 */ /* 0x000fe20000000000 */
[----:B------:R0:W-:Y:S04]  /*c960*/  STL.64 [R1+0x60], R16 ;  /* 0x0000601001007387 */ /* 0x0001e80000100a00 */
[----:B------:R1:W-:Y:S01]  /*c970*/  STL.64 [R1+0x68], R18 ;  /* 0x0000681201007387 */ /* 0x0003e20000100a00 */
[----:B0-----:R-:W-:Y:S02]  /*c980*/  IMAD R17, R4, 0x100, R22 ;  /* 0x0000010004117824 */ /* 0x001fe400078e0216 */
[----:B-1----:R-:W-:Y:S02]  /*c990*/  IMAD R18, R6, 0x100, R5 ;  /* 0x0000010006127824 */ /* 0x002fe400078e0205 */
[----:B------:R-:W-:Y:S02]  /*c9a0*/  IMAD R19, R0, 0x100, R7 ;  /* 0x0000010000137824 */ /* 0x000fe400078e0207 */
[----:B------:R-:W-:-:S15]  /*c9b0*/  HMMA.16816.F32 R4, R8, R2, R12 ;  /* 0x000000020804723c */ /* 0x000fde000000180c */
[----:B------:R-:W-:-:S04]  /*c9c0*/  NOP ;  /* 0x0000000000007918 */ /* 0x000fc80000000000 */
[----:B------:R0:W-:Y:S01]  /*c9d0*/  STL.64 [R1], R4 ;  /* 0x0000000401007387 */ /* 0x0001e20000100a00 */
[----:B------:R-:W-:-:S03]  /*c9e0*/  IMAD.MOV.U32 R0, RZ, RZ, R6 ;  /* 0x000000ffff007224 */ /* 0x000fc600078e0006 */
[----:B------:R1:W-:Y:S04]  /*c9f0*/  STL [R1+0xc], R7 ;  /* 0x00000c0701007387 */ /* 0x0003e80000100800 */
[----:B0-----:R-:W2:Y:S04]  /*ca00*/  LDL.LU R4, [R1+0x20] ;  /* 0x0000200001047983 */ /* 0x001ea80000300800 */
[----:B------:R-:W2:Y:S04]  /*ca10*/  LDL.LU R5, [R1+0x24] ;  /* 0x0000240001057983 */ /* 0x000ea80000300800 */
[----:B------:R-:W2:Y:S04]  /*ca20*/  LDL.LU R6, [R1+0x28] ;  /* 0x0000280001067983 */ /* 0x000ea80000300800 */
[----:B-1----:R-:W2:Y:S04]  /*ca30*/  LDL.LU R7, [R1+0x2c] ;  /* 0x00002c0001077983 */ /* 0x002ea80000300800 */
[----:B------:R-:W3:Y:S04]  /*ca40*/  LDL.LU R12, [R1+0x130] ;  /* 0x00013000010c7983 */ /* 0x000ee80000300800 */
[----:B------:R-:W4:Y:S04]  /*ca50*/  LDL.LU R13, [R1+0x138] ;  /* 0x00013800010d7983 */ /* 0x000f280000300800 */
[----:B------:R-:W2:Y:S04]  /*ca60*/  LDL.LU R14, [R1+0x140] ;  /* 0x00014000010e7983 */ /* 0x000ea80000300800 */
[----:B------:R-:W2:Y:S04]  /*ca70*/  LDL.LU R15, [R1+0x148] ;  /* 0x00014800010f7983 */ /* 0x000ea80000300800 */
[----:B------:R-:W-:Y:S04]  /*ca80*/  STL [R1+0x848], R0 ;  /* 0x0008480001007387 */ /* 0x000fe80000100800 */
[----:B------:R-:W2:Y:S04]  /*ca90*/  LDL.LU R24, [R1+0x10] ;  /* 0x0000100001187983 */ /* 0x000ea80000300800 */
[----:B--2---:R-:W-:Y:S04]  /*caa0*/  STL [R1+0x84c], R24 ;  /* 0x00084c1801007387 */ /* 0x004fe80000100800 */
[----:B------:R-:W2:Y:S04]  /*cab0*/  LDL.LU R25, [R1+0x14] ;  /* 0x0000140001197983 */ /* 0x000ea80000300800 */
[----:B--2---:R-:W-:Y:S04]  /*cac0*/  STL [R1+0x850], R25 ;  /* 0x0008501901007387 */ /* 0x004fe80000100800 */
[----:B------:R-:W2:Y:S01]  /*cad0*/  LDL.LU R26, [R1+0x18] ;  /* 0x00001800011a7983 */ /* 0x000ea20000300800 */
[----:B------:R-:W-:Y:S01]  /*cae0*/  IMAD R16, R23, 0x100, R27 ;  /* 0x0000010017107824 */ /* 0x000fe200078e021b */
[----:B------:R-:W-:-:S02]  /*caf0*/  F2FP.F16.E4M3.UNPACK_B R9, R17 ;  /* 0x00000011ff09723e */ /* 0x000fc400020006ff */
[----:B------:R-:W-:Y:S02]  /*cb00*/  F2FP.F16.E4M3.UNPACK_B R10, R18 ;  /* 0x00000012ff0a723e */ /* 0x000fe400020006ff */
[----:B------:R-:W-:Y:S02]  /*cb10*/  F2FP.F16.E4M3.UNPACK_B R8, R16 ;  /* 0x00000010ff08723e */ /* 0x000fe400020006ff */
[----:B------:R-:W-:Y:S01]  /*cb20*/  F2FP.F16.E4M3.UNPACK_B R11, R19 ;  /* 0x00000013ff0b723e */ /* 0x000fe200020006ff */
[----:B--2---:R0:W-:Y:S04]  /*cb30*/  STL [R1+0x854], R26 ;  /* 0x0008541a01007387 */ /* 0x0041e80000100800 */
[----:B------:R-:W2:Y:S04]  /*cb40*/  LDL.LU R27, [R1+0x1c] ;  /* 0x00001c00011b7983 */ /* 0x000ea80000300800 */
[----:B0-----:R-:W2:Y:S04]  /*cb50*/  LDL.LU R26, [R1+0x154] ;  /* 0x00015400011a7983 */ /* 0x001ea80000300800 */
[----:B------:R-:W3:Y:S04]  /*cb60*/  LDL.LU R25, [R1+0x15c] ;  /* 0x00015c0001197983 */ /* 0x000ee80000300800 */
[----:B------:R-:W3:Y:S01]  /*cb70*/  LDL.LU R24, [R1+0x164] ;  /* 0x0001640001187983 */ /* 0x000ee20000300800 */
[----:B------:R-:W-:-:S15]  /*cb80*/  HMMA.16816.F32 R4, R8, R20, R4 ;  /* 0x000000140804723c */ /* 0x000fde0000001804 */
[----:B------:R-:W-:-:S04]  /*cb90*/  NOP ;  /* 0x0000000000007918 */ /* 0x000fc80000000000 */
[----:B------:R-:W-:Y:S02]  /*cba0*/  IMAD.MOV.U32 R23, RZ, RZ, R6 ;  /* 0x000000ffff177224 */ /* 0x000fe400078e0006 */
[----:B------:R-:W-:Y:S01]  /*cbb0*/  IMAD.MOV.U32 R22, RZ, RZ, R7 ;  /* 0x000000ffff167224 */ /* 0x000fe200078e0007 */
[----:B--2---:R0:W-:Y:S04]  /*cbc0*/  STL.64 [R1+0x860], R26 ;  /* 0x0008601a01007387 */ /* 0x0041e80000100a00 */
[----:B---3--:R1:W-:Y:S01]  /*cbd0*/  STL.64 [R1+0x858], R24 ;  /* 0x0008581801007387 */ /* 0x0083e20000100a00 */
[----:B0-----:R-:W-:Y:S02]  /*cbe0*/  IMAD.MOV.U32 R26, RZ, RZ, R29 ;  /* 0x000000ffff1a7224 */ /* 0x001fe400078e001d */
[----:B------:R-:W-:Y:S01]  /*cbf0*/  IMAD.MOV.U32 R27, RZ, RZ, R28 ;  /* 0x000000ffff1b7224 */ /* 0x000fe200078e001c */
[----:B-1----:R-:W2:Y:S04]  /*cc00*/  LDL.LU R24, [R1+0x40] ;  /* 0x0000400001187983 */ /* 0x002ea80000300800 */
[----:B------:R-:W2:Y:S04]  /*cc10*/  LDL.LU R25, [R1+0x44] ;  /* 0x0000440001197983 */ /* 0x000ea80000300800 */
[----:B------:R-:W3:Y:S04]  /*cc20*/  LDL.LU R0, [R1+0x16c] ;  /* 0x00016c0001007983 */ /* 0x000ee80000300800 */
[----:B------:R-:W4:Y:S01]  /*cc30*/  LDL.LU R16, [R1+0x13c] ;  /* 0x00013c0001107983 */ /* 0x000f220000300800 */
[----:B------:R-:W-:-:S03]  /*cc40*/  IMAD.MOV.U32 R29, RZ, RZ, R4 ;  /* 0x000000ffff1d7224 */ /* 0x000fc600078e0004 */
[----:B------:R-:W2:Y:S01]  /*cc50*/  LDL.LU R17, [R1+0x14c] ;  /* 0x00014c0001117983 */ /* 0x000ea20000300800 */
[----:B------:R-:W-:-:S03]  /*cc60*/  IMAD.MOV.U32 R28, RZ, RZ, R5 ;  /* 0x000000ffff1c7224 */ /* 0x000fc600078e0005 */
[----:B------:R-:W3:Y:S04]  /*cc70*/  LDL.LU R18, [R1+0x144] ;  /* 0x0001440001127983 */ /* 0x000ee80000300800 */
[----:B------:R-:W3:Y:S04]  /*cc80*/  LDL.LU R19, [R1+0x134] ;  /* 0x0001340001137983 */ /* 0x000ee80000300800 */
[----:B------:R-:W3:Y:S04]  /*cc90*/  LDL.LU.64 R6, [R1+0x870] ;  /* 0x0008700001067983 */ /* 0x000ee80000300a00 */
[----:B------:R-:W3:Y:S01]  /*cca0*/  LDL.LU.64 R4, [R1+0x868] ;  /* 0x0008680001047983 */ /* 0x000ee20000300a00 */
[----:B----4-:R-:W-:-:S03]  /*ccb0*/  IMAD R13, R13, 0x100, R16 ;  /* 0x000001000d0d7824 */ /* 0x010fc600078e0210 */
[----:B------:R-:W4:Y:S01]  /*ccc0*/  LDL.LU R16, [R1+0x170] ;  /* 0x0001700001107983 */ /* 0x000f220000300800 */
[----:B--2---:R-:W-:-:S03]  /*ccd0*/  IMAD R15, R15, 0x100, R17 ;  /* 0x000001000f0f7824 */ /* 0x004fc600078e0211 */
[----:B------:R-:W2:Y:S01]  /*cce0*/  LDL.LU R17, [R1+0x178] ;  /* 0x0001780001117983 */ /* 0x000ea20000300800 */
[----:B---3--:R-:W-:-:S03]  /*ccf0*/  IMAD R14, R14, 0x100, R18 ;  /* 0x000001000e0e7824 */ /* 0x008fc600078e0212 */
[----:B------:R-:W3:Y:S01]  /*cd00*/  LDL.LU R18, [R1+0x180] ;  /* 0x0001800001127983 */ /* 0x000ee20000300800 */
[----:B------:R-:W-:-:S03]  /*cd10*/  IMAD R12, R12, 0x100, R19 ;  /* 0x000001000c0c7824 */ /* 0x000fc600078e0213 */
[----:B------:R-:W2:Y:S01]  /*cd20*/  LDL.LU R19, [R1+0x198] ;  /* 0x0001980001137983 */ /* 0x000ea20000300800 */
[----:B------:R-:W-:Y:S01]  /*cd30*/  HMMA.16816.F32 R4, R8, R2, R4 ;  /* 0x000000020804723c */ /* 0x000fe20000001804 */
[----:B------:R-:W-:Y:S02]  /*cd40*/  F2FP.F16.E4M3.UNPACK_B R8, R12 ;  /* 0x0000000cff08723e */ /* 0x000fe400020006ff */
[----:B------:R-:W-:Y:S02]  /*cd50*/  F2FP.F16.E4M3.UNPACK_B R9, R13 ;  /* 0x0000000dff09723e */ /* 0x000fe400020006ff */
[----:B------:R-:W-:Y:S02]  /*cd60*/  F2FP.F16.E4M3.UNPACK_B R10, R14 ;  /* 0x0000000eff0a723e */ /* 0x000fe400020006ff */
[----:B------:R-:W-:-:S07]  /*cd70*/  F2FP.F16.E4M3.UNPACK_B R11, R15 ;  /* 0x0000000fff0b723e */ /* 0x000fce00020006ff */
[----:B------:R-:W-:Y:S05]  /*cd80*/  HMMA.16816.F32 R24, R8, R20, R24 ;  /* 0x000000140818723c */ /* 0x000fea0000001818 */
[----:B------:R0:W-:Y:S04]  /*cd90*/  STL.64 [R1+0x810], R6 ;  /* 0x0008100601007387 */ /* 0x0001e80000100a00 */
[----:B0-----:R-:W3:Y:S04]  /*cda0*/  LDL.LU R6, [R1+0x194] ;  /* 0x0001940001067983 */ /* 0x001ee80000300800 */
[----:B------:R-:W2:Y:S04]  /*cdb0*/  LDL.LU R7, [R1+0x19c] ;  /* 0x00019c0001077983 */ /* 0x000ea80000300800 */
[----:B------:R0:W-:Y:S04]  /*cdc0*/  STL.64 [R1+0x808], R4 ;  /* 0x0008080401007387 */ /* 0x0001e80000100a00 */
[----:B0-----:R-:W4:Y:S04]  /*cdd0*/  LDL.LU R4, [R1+0x174] ;  /* 0x0001740001047983 */ /* 0x001f280000300800 */
[----:B------:R-:W2:Y:S04]  /*cde0*/  LDL.LU R5, [R1+0x17c] ;  /* 0x00017c0001057983 */ /* 0x000ea80000300800 */
[----:B------:R-:W2:Y:S04]  /*cdf0*/  LDL.LU R12, [R1+0x150] ;  /* 0x00015000010c7983 */ /* 0x000ea80000300800 */
[----:B------:R-:W2:Y:S04]  /*ce00*/  LDL.LU R13, [R1+0x158] ;  /* 0x00015800010d7983 */ /* 0x000ea80000300800 */
[----:B------:R-:W2:Y:S04]  /*ce10*/  LDL.LU R14, [R1+0x160] ;  /* 0x00016000010e7983 */ /* 0x000ea80000300800 */
[----:B------:R-:W2:Y:S04]  /*ce20*/  LDL.LU R15, [R1+0x168] ;  /* 0x00016800010f7983 */ /* 0x000ea80000300800 */
[----:B------:R-:W-:Y:S04]  /*ce30*/  STL.64 [R1+0x40], R24 ;  /* 0x0000401801007387 */ /* 0x000fe80000100a00 */
[----:B------:R0:W-:Y:S04]  /*ce40*/  STL.64 [R1+0x48], R26 ;  /* 0x0000481a01007387 */ /* 0x0001e80000100a00 */
[----:B0-----:R-:W2:Y:S04]  /*ce50*/  LDL.LU.64 R26, [R1+0x860] ;  /* 0x00086000011a7983 */ /* 0x001ea80000300a00 */
[----:B------:R-:W3:Y:S01]  /*ce60*/  LDL.LU.64 R24, [R1+0x858] ;  /* 0x0008580001187983 */ /* 0x000ee20000300a00 */
[----:B--2---:R-:W-:-:S03]  /*ce70*/  IMAD R12, R12, 0x100, R26 ;  /* 0x000001000c0c7824 */ /* 0x004fc600078e021a */
[----:B------:R-:W2:Y:S01]  /*ce80*/  LDL.LU R26, [R1+0x854] ;  /* 0x00085400011a7983 */ /* 0x000ea20000300800 */
[----:B---3--:R-:W-:-:S03]  /*ce90*/  IMAD R13, R13, 0x100, R25 ;  /* 0x000001000d0d7824 */ /* 0x008fc600078e0219 */
[----:B------:R-:W2:Y:S01]  /*cea0*/  LDL.LU R25, [R1+0x850] ;  /* 0x0008500001197983 */ /* 0x000ea20000300800 */
[----:B------:R-:W-:-:S03]  /*ceb0*/  IMAD R14, R14, 0x100, R24 ;  /* 0x000001000e0e7824 */ /* 0x000fc600078e0218 */
[----:B------:R-:W2:Y:S01]  /*cec0*/  LDL.LU R24, [R1+0x84c] ;  /* 0x00084c0001187983 */ /* 0x000ea20000300800 */
[----:B------:R-:W-:-:S03]  /*ced0*/  IMAD R15, R15, 0x100, R0 ;  /* 0x000001000f0f7824 */ /* 0x000fc600078e0200 */
[----:B------:R-:W3:Y:S01]  /*cee0*/  LDL.LU R0, [R1+0x848] ;  /* 0x0008480001007983 */ /* 0x000ee20000300800 */
[----:B--2---:R-:W-:Y:S03]  /*cef0*/  HMMA.16816.F32 R8, R8, R2, R24 ;  /* 0x000000020808723c */ /* 0x004fe60000001818 */
[----:B------:R-:W2:Y:S04]  /*cf00*/  LDL.LU.64 R26, [R1+0x840] ;  /* 0x00084000011a7983 */ /* 0x000ea80000300a00 */
[----:B------:R-:W2:-:S12]  /*cf10*/  LDL.LU.64 R24, [R1+0x838] ;  /* 0x0008380001187983 */ /* 0x000e980000300a00 */
[----:B------:R0:W-:Y:S04]  /*cf20*/  STL [R1+0x81c], R8 ;  /* 0x00081c0801007387 */ /* 0x0001e80000100800 */
[----:B------:R1:W-:Y:S04]  /*cf30*/  STL [R1+0x818], R9 ;  /* 0x0008180901007387 */ /* 0x0003e80000100800 */
[----:B------:R1:W-:Y:S04]  /*cf40*/  STL [R1+0x7f4], R10 ;  /* 0x0007f40a01007387 */ /* 0x0003e80000100800 */
[----:B------:R3:W-:Y:S04]  /*cf50*/  STL [R1+0x7f0], R11 ;  /* 0x0007f00b01007387 */ /* 0x0007e80000100800 */
[----:B0-----:R-:W2:Y:S04]  /*cf60*/  LDL.LU R8, [R1+0x30] ;  /* 0x0000300001087983 */ /* 0x001ea80000300800 */
[----:B-1----:R-:W2:Y:S04]  /*cf70*/  LDL.LU R9, [R1+0x34] ;  /* 0x0000340001097983 */ /* 0x002ea80000300800 */
[----:B------:R-:W2:Y:S04]  /*cf80*/  LDL.LU R10, [R1+0x38] ;  /* 0x00003800010a7983 */ /* 0x000ea80000300800 */
[----:B---3--:R-:W2:Y:S01]  /*cf90*/  LDL.LU R11, [R1+0x3c] ;  /* 0x00003c00010b7983 */ /* 0x008ea20000300800 */
[----:B------:R-:W-:-:S02]  /*cfa0*/  F2FP.F16.E4M3.UNPACK_B R12, R12 ;  /* 0x0000000cff0c723e */ /* 0x000fc400020006ff */
[----:B------:R-:W-:Y:S02]  /*cfb0*/  F2FP.F16.E4M3.UNPACK_B R13, R13 ;  /* 0x0000000dff0d723e */ /* 0x000fe400020006ff */
[----:B------:R-:W-:Y:S02]  /*cfc0*/  F2FP.F16.E4M3.UNPACK_B R14, R14 ;  /* 0x0000000eff0e723e */ /* 0x000fe400020006ff */
[----:B------:R-:W-:-:S07]  /*cfd0*/  F2FP.F16.E4M3.UNPACK_B R15, R15 ;  /* 0x0000000fff0f723e */ /* 0x000fce00020006ff */
[----:B--2---:R-:W-:-:S15]  /*cfe0*/  HMMA.16816.F32 R8, R12, R20, R8 ;  /* 0x000000140c08723c */ /* 0x004fde0000001808 */
[----:B------:R-:W-:-:S04]  /*cff0*/  NOP ;  /* 0x0000000000007918 */ /* 0x000fc80000000000 */
[----:B------:R0:W-:Y:S04]  /*d000*/  STL.64 [R1+0x20], R8 ;  /* 0x0000200801007387 */ /* 0x0001e80000100a00 */
[----:B------:R1:W-:Y:S04]  /*d010*/  STL.64 [R1+0x28], R10 ;  /* 0x0000280a01007387 */ /* 0x0003e80000100a00 */
[----:B0-----:R-:W2:Y:S04]  /*d020*/  LDL.LU R8, [R1+0x1a4] ;  /* 0x0001a40001087983 */ /* 0x001ea80000300800 */
[----:B------:R-:W2:Y:S04]  /*d030*/  LDL.LU R9, [R1+0x1ac] ;  /* 0x0001ac0001097983 */ /* 0x000ea80000300800 */
[----:B------:R-:W3:Y:S04]  /*d040*/  LDL.LU R20, [R1+0x1b4] ;  /* 0x0001b40001147983 */ /* 0x000ee80000300800 */
[----:B------:R-:W3:Y:S04]  /*d050*/  LDL.LU R21, [R1+0x1b0] ;  /* 0x0001b00001157983 */ /* 0x000ee80000300800 */
[----:B-1----:R-:W2:Y:S04]  /*d060*/  LDL.LU R11, [R1+0x1bc] ;  /* 0x0001bc00010b7983 */ /* 0x002ea80000300800 */
[----:B------:R-:W2:Y:S01]  /*d070*/  LDL.LU R10, [R1+0x1b8] ;  /* 0x0001b800010a7983 */ /* 0x000ea20000300800 */
[----:B------:R-:W-:Y:S01]  /*d080*/  HMMA.16816.F32 R24, R12, R2, R24 ;  /* 0x000000020c18723c */ /* 0x000fe20000001818 */
[----:B------:R-:W-:-:S02]  /*d090*/  IMAD R18, R18, 0x100, R6 ;  /* 0x0000010012127824 */ /* 0x000fc400078e0206 */
[----:B------:R-:W-:Y:S02]  /*d0a0*/  IMAD R17, R17, 0x100, R5 ;  /* 0x0000010011117824 */ /* 0x000fe400078e0205 */
[----:B------:R-:W-:Y:S02]  /*d0b0*/  IMAD.MOV.U32 R6, RZ, RZ, R23 ;  /* 0x000000ffff067224 */ /* 0x000fe400078e0017 */
[----:B------:R-:W-:Y:S02]  /*d0c0*/  IMAD R19, R19, 0x100, R7 ;  /* 0x0000010013137824 */ /* 0x000fe400078e0207 */
[----:B------:R-:W-:Y:S02]  /*d0d0*/  IMAD.MOV.U32 R5, RZ, RZ, R28 ;  /* 0x000000ffff057224 */ /* 0x000fe400078e001c */
[----:B----4-:R-:W-:Y:S02]  /*d0e0*/  IMAD R16, R16, 0x100, R4 ;  /* 0x0000010010107824 */ /* 0x010fe400078e0204 */
[----:B------:R-:W-:-:S02]  /*d0f0*/  IMAD.MOV.U32 R7, RZ, RZ, R22 ;  /* 0x000000ffff077224 */ /* 0x000fc400078e0016 */
[----:B------:R-:W-:Y:S01]  /*d100*/  IMAD.MOV.U32 R4, RZ, RZ, R29 ;  /* 0x000000ffff047224 */ /* 0x000fe200078e001d */
[----:B------:R-:W-:Y:S01]  /*d110*/  F2FP.F16.E4M3.UNPACK_B R12, R16 ;  /* 0x00000010ff0c723e */ /* 0x000fe200020006ff */
[----:B--2---:R-:W-:Y:S04]  /*d120*/  STL.64 [R1+0x828], R10 ;  /* 0x0008280a01007387 */ /* 0x004fe80000100a00 */
[----:B------:R0:W-:Y:S04]  /*d130*/  STL.64 [R1+0x820], R8 ;  /* 0x0008200801007387 */ /* 0x0001e80000100a00 */
[----:B0-----:R-:W2:Y:S04]  /*d140*/  LDL.LU R8, [R1+0x60] ;  /* 0x0000600001087983 */ /* 0x001ea80000300800 */
[----:B------:R-:W2:Y:S04]  /*d150*/  LDL.LU R9, [R1+0x64] ;  /* 0x0000640001097983 */ /* 0x000ea80000300800 */
[----:B------:R-:W2:Y:S04]  /*d160*/  LDL.LU R10, [R1+0x68] ;  /* 0x00006800010a7983 */ /* 0x000ea80000300800 */
[----:B------:R-:W2:Y:S04]  /*d170*/  LDL.LU R11, [R1+0x6c] ;  /* 0x00006c00010b7983 */ /* 0x000ea80000300800 */
[----:B------:R-:W4:Y:S04]  /*d180*/  LDL.LU R23, [R1+0x1d4] ;  /* 0x0001d40001177983 */ /* 0x000f280000300800 */
[----:B------:R-:W4:Y:S04]  /*d190*/  LDL.LU R28, [R1+0x1d0] ;  /* 0x0001d000011c7983 */ /* 0x000f280000300800 */
[----:B------:R-:W2:Y:S04]  /*d1a0*/  LDL.LU R22, [R1+0x1dc] ;  /* 0x0001dc0001167983 */ /* 0x000ea80000300800 */
[----:B------:R-:W2:Y:S04]  /*d1b0*/  LDL.LU R29, [R1+0x1d8] ;  /* 0x0001d800011d7983 */ /* 0x000ea80000300800 */
[----:B------:R-:W2:Y:S04]  /*d1c0*/  LDL R2, [R1+0x88] ;  /* 0x0000880001027983 */ /* 0x000ea80000100800 */
[----:B------:R-:W2:Y:S04]  /*d1d0*/  LDL R3, [R1+0x8c] ;  /* 0x00008c0001037983 */ /* 0x000ea80000100800 */
[----:B------:R0:W-:Y:S04]  /*d1e0*/  STL.64 [R1+0x800], R26 ;  /* 0x0008001a01007387 */ /* 0x0001e80000100a00 */
[----:B------:R1:W-:Y:S01]  /*d1f0*/  STL.64 [R1+0x7f8], R24 ;  /* 0x0007f81801007387 */ /* 0x0003e20000100a00 */
[----:B0-----:R-:W-:-:S03]  /*d200*/  IMAD.MOV.U32 R26, RZ, RZ, R0 ;  /* 0x000000ffff1a7224 */ /* 0x001fc600078e0000 */
[----:B-1----:R-:W2:Y:S04]  /*d210*/  LDL.LU R24, [R1] ;  /* 0x0000000001187983 */ /* 0x002ea80000300800 */
[----:B------:R-:W2:Y:S04]  /*d220*/  LDL.LU R25, [R1+0x4] ;  /* 0x0000040001197983 */ /* 0x000ea80000300800 */
[----:B------:R-:W2:Y:S04]  /*d230*/  LDL.LU R0, [R1+0x830] ;  /* 0x0008300001007983 */ /* 0x000ea80000300800 */
[----:B------:R-:W3:Y:S04]  /*d240*/  LDL.LU R27, [R1+0xc] ;  /* 0x00000c00011b7983 */ /* 0x000ee80000300800 */
[----:B------:R-:W3:Y:S01]  /*d250*/  LDL R16, [R1+0x78] ;  /* 0x0000780001107983 */ /* 0x000ee20000100800 */
[----:B------:R-:W-:-:S02]  /*d260*/  F2FP.F16.E4M3.UNPACK_B R13, R17 ;  /* 0x00000011ff0d723e */ /* 0x000fc400020006ff */
[----:B------:R-:W-:Y:S02]  /*d270*/  F2FP.F16.E4M3.UNPACK_B R14, R18 ;  /* 0x00000012ff0e723e */ /* 0x000fe400020006ff */
[----:B------:R-:W-:Y:S01]  /*d280*/  F2FP.F16.E4M3.UNPACK_B R15, R19 ;  /* 0x00000013ff0f723e */ /* 0x000fe200020006ff */
[----:B------:R-:W4:Y:S04]  /*d290*/  LDL.LU R18, [R1+0x1a0] ;  /* 0x0001a00001127983 */ /* 0x000f280000300800 */
[----:B------:R-:W4:Y:S01]  /*d2a0*/  LDL.LU R19, [R1+0x1a8] ;  /* 0x0001a80001137983 */ /* 0x000f220000300800 */
[----:B--2---:R-:W-:Y:S02]  /*d2b0*/  F2FP.F16.E4M3.UNPACK_B R17, R0 ;  /* 0x00000000ff11723e */ /* 0x004fe400020006ff */
[----:B---3--:R-:W-:-:S07]  /*d2c0*/  F2FP.F16.E4M3.UNPACK_B R16, R16 ;  /* 0x00000010ff10723e */ /* 0x008fce00020006ff */
[----:B------:R-:W-:-:S15]  /*d2d0*/  HMMA.16816.F32 R8, R12, R16, R8 ;  /* 0x000000100c08723c */ /* 0x000fde0000001808 */
[----:B------:R-:W-:-:S04]  /*d2e0*/  NOP ;  /* 0x0000000000007918 */ /* 0x000fc80000000000 */
[----:B------:R-:W-:Y:S04]  /*d2f0*/  STL.64 [R1+0x60], R8 ;  /* 0x0000600801007387 */ /* 0x000fe80000100a00 */
[----:B------:R0:W-:Y:S04]  /*d300*/  STL.64 [R1+0x68], R10 ;  /* 0x0000680a01007387 */ /* 0x0001e80000100a00 */
[----:B0-----:R-:W2:Y:S04]  /*d310*/  LDL.LU.64 R10, [R1+0x828] ;  /* 0x00082800010a7983 */ /* 0x001ea80000300a00 */
[----:B------:R-:W4:Y:S01]  /*d320*/  LDL.LU.64 R8, [R1+0x820] ;  /* 0x0008200001087983 */ /* 0x000f220000300a00 */
[----:B------:R-:W-:-:S02]  /*d330*/  F2FP.F16.E4M3.UNPACK_B R2, R2 ;  /* 0x00000002ff02723e */ /* 0x000fc400020006ff */
[----:B------:R-:W-:-:S07]  /*d340*/  F2FP.F16.E4M3.UNPACK_B R3, R3 ;  /* 0x00000003ff03723e */ /* 0x000fce00020006ff */
[----:B------:R-:W-:Y:S01]  /*d350*/  HMMA.16816.F32 R12, R12, R2, R24 ;  /* 0x000000020c0c723c */ /* 0x000fe20000001818 */
[----:B------:R-:W-:Y:S02]  /*d360*/  IMAD R20, R21, 0x100, R20 ;  /* 0x0000010015147824 */ /* 0x000fe400078e0214 */
[----:B--2---:R-:W-:Y:S02]  /*d370*/  IMAD R21, R10, 0x100, R11 ;  /* 0x000001000a157824 */ /* 0x004fe400078e020b */
[----:B----4-:R-:W-:Y:S02]  /*d380*/  IMAD R18, R18, 0x100, R8 ;  /* 0x0000010012127824 */ /* 0x010fe400078e0208 */
[----:B------:R-:W2:Y:S01]  /*d390*/  LDL.LU R8, [R1+0x81c] ;  /* 0x00081c0001087983 */ /* 0x000ea20000300800 */
[----:B------:R-:W-:-:S03]  /*d3a0*/  IMAD R19, R19, 0x100, R9 ;  /* 0x0000010013137824 */ /* 0x000fc600078e0209 */
[----:B------:R-:W2:Y:S04]  /*d3b0*/  LDL.LU R9, [R1+0x818] ;  /* 0x0008180001097983 */ /* 0x000ea80000300800 */
[----:B------:R-:W3:Y:S04]  /*d3c0*/  LDL.LU R24, [R1+0x40] ;  /* 0x0000400001187983 */ /* 0x000ee80000300800 */
[----:B------:R0:W-:Y:S04]  /*d3d0*/  STL.64 [R1+0x10], R12 ;  /* 0x0000100c01007387 */ /* 0x0001e80000100a00 */
[----:B------:R1:W-:Y:S04]  /*d3e0*/  STL.64 [R1+0x18], R14 ;  /* 0x0000180e01007387 */ /* 0x0003e80000100a00 */
[----:B------:R-:W3:Y:S01]  /*d3f0*/  LDL.LU R25, [R1+0x44] ;  /* 0x0000440001197983 */ /* 0x000ee20000300800 */
[----:B0-----:R-:W-:-:S03]  /*d400*/  F2FP.F16.E4M3.UNPACK_B R12, R18 ;  /* 0x00000012ff0c723e */ /* 0x001fc600020006ff */
[----:B------:R-:W3:Y:S01]  /*d410*/  LDL.LU R26, [R1+0x48] ;  /* 0x00004800011a7983 */ /* 0x000ee20000300800 */
[----:B------:R-:W-:Y:S02]  /*d420*/  F2FP.F16.E4M3.UNPACK_B R13, R19 ;  /* 0x00000013ff0d723e */ /* 0x000fe400020006ff */
[----:B-1----:R-:W-:Y:S01]  /*d430*/  F2FP.F16.E4M3.UNPACK_B R14, R20 ;  /* 0x00000014ff0e723e */ /* 0x002fe200020006ff */
[----:B------:R-:W3:Y:S01]  /*d440*/  LDL.LU R27, [R1+0x4c] ;  /* 0x00004c00011b7983 */ /* 0x000ee20000300800 */
[----:B------:R-:W-:-:S03]  /*d450*/  F2FP.F16.E4M3.UNPACK_B R15, R21 ;  /* 0x00000015ff0f723e */ /* 0x000fc600020006ff */
[----:B------:R-:W4:Y:S04]  /*d460*/  LDL.LU R10, [R1+0x1e4] ;  /* 0x0001e400010a7983 */ /* 0x000f280000300800 */
[----:B------:R-:W-:Y:S01]  /*d470*/  HMMA.16816.F32 R4, R12, R16, R4 ;  /* 0x000000100c04723c */ /* 0x000fe20000001804 */
[----:B------:R-:W2:Y:S04]  /*d480*/  LDL.LU R11, [R1+0x1ec] ;  /* 0x0001ec00010b7983 */ /* 0x000ea80000300800 */
[----:B------:R-:W2:Y:S04]  /*d490*/  LDL.LU R18, [R1+0x1c0] ;  /* 0x0001c00001127983 */ /* 0x000ea80000300800 */
[----:B------:R-:W2:Y:S04]  /*d4a0*/  LDL.LU R19, [R1+0x1c8] ;  /* 0x0001c80001137983 */ /* 0x000ea80000300800 */
[----:B------:R-:W2:Y:S04]  /*d4b0*/  LDL.LU R20, [R1+0x1cc] ;  /* 0x0001cc0001147983 */ /* 0x000ea80000300800 */
[----:B------:R-:W3:Y:S04]  /*d4c0*/  LDL.LU R21, [R1+0x1c4] ;  /* 0x0001c40001157983 */ /* 0x000ee80000300800 */
[----:B------:R-:W-:Y:S04]  /*d4d0*/  STL.64 [R1+0x30], R4 ;  /* 0x0000300401007387 */ /* 0x000fe80000100a00 */
[----:B------:R0:W-:Y:S04]  /*d4e0*/  STL.64 [R1+0x38], R6 ;  /* 0x0000380601007387 */ /* 0x0001e80000100a00 */
[----:B0-----:R-:W4:Y:S04]  /*d4f0*/  LDL.LU.64 R6, [R1+0x810] ;  /* 0x0008100001067983 */ /* 0x001f280000300a00 */
[----:B------:R-:W4:Y:S01]  /*d500*/  LDL.LU.64 R4, [R1+0x808] ;  /* 0x0008080001047983 */ /* 0x000f220000300a00 */
[----:B------:R-:W-:-:S02]  /*d510*/  IMAD R28, R28, 0x100, R23 ;  /* 0x000001001c1c7824 */ /* 0x000fc400078e0217 */
[----:B------:R-:W-:Y:S02]  /*d520*/  IMAD R29, R29, 0x100, R22 ;  /* 0x000001001d1d7824 */ /* 0x000fe400078e0216 */
[----:B--2---:R-:W-:Y:S02]  /*d530*/  IMAD R19, R19, 0x100, R20 ;  /* 0x0000010013137824 */ /* 0x004fe400078e0214 */
[----:B---3--:R-:W-:Y:S02]  /*d540*/  IMAD R18, R18, 0x100, R21 ;  /* 0x0000010012127824 */ /* 0x008fe400078e0215 */
[----:B----4-:R-:W-:Y:S01]  /*d550*/  HMMA.16816.F32 R20, R12, R2, R4 ;  /* 0x000000020c14723c */ /* 0x010fe20000001804 */
[----:B------:R-:W2:Y:S04]  /*d560*/  LDL.LU R4, [R1+0x1e0] ;  /* 0x0001e00001047983 */ /* 0x000ea80000300800 */
[----:B------:R-:W3:Y:S01]  /*d570*/  LDL.LU R5, [R1+0x1e8] ;  /* 0x0001e80001057983 */ /* 0x000ee20000300800 */
[----:B------:R-:W-:-:S02]  /*d580*/  F2FP.F16.E4M3.UNPACK_B R12, R18 ;  /* 0x00000012ff0c723e */ /* 0x000fc400020006ff */
[----:B------:R-:W-:Y:S01]  /*d590*/  F2FP.F16.E4M3.UNPACK_B R13, R19 ;  /* 0x00000013ff0d723e */ /* 0x000fe200020006ff */
[----:B------:R-:W4:Y:S01]  /*d5a0*/  LDL.LU R6, [R1+0x1f0] ;  /* 0x0001f00001067983 */ /* 0x000f220000300800 */
[----:B------:R-:W-:Y:S02]  /*d5b0*/  F2FP.F16.E4M3.UNPACK_B R14, R28 ;  /* 0x0000001cff0e723e */ /* 0x000fe400020006ff */
[----:B------:R-:W-:Y:S01]  /*d5c0*/  F2FP.F16.E4M3.UNPACK_B R15, R29 ;  /* 0x0000001dff0f723e */ /* 0x000fe200020006ff */
[----:B------:R-:W4:Y:S06]  /*d5d0*/  LDL.LU R7, [R1+0x1f8] ;  /* 0x0001f80001077983 */ /* 0x000f2c0000300800 */
[----:B------:R-:W-:Y:S01]  /*d5e0*/  HMMA.16816.F32 R24, R12, R16, R24 ;  /* 0x000000100c18723c */ /* 0x000fe20000001818 */
[----:B------:R0:W-:Y:S04]  /*d5f0*/  STL [R1+0x7e4], R20 ;  /* 0x0007e41401007387 */ /* 0x0001e80000100800 */
[----:B0-----:R-:W4:Y:S04]  /*d600*/  LDL.LU R20, [R1+0x78] ;  /* 0x0000780001147983 */ /* 0x001f280000300800 */
[----:B------:R0:W-:Y:S04]  /*d610*/  STL [R1+0x7b8], R21 ;  /* 0x0007b81501007387 */ /* 0x0001e80000100800 */
[----:B0-----:R-:W4:Y:S04]  /*d620*/  LDL.LU R21, [R1+0x218] ;  /* 0x0002180001157983 */ /* 0x001f280000300800 */
[----:B------:R0:W-:Y:S04]  /*d630*/  STL [R1+0x7b4], R22 ;  /* 0x0007b41601007387 */ /* 0x0001e80000100800 */
[----:B0-----:R-:W4:Y:S04]  /*d640*/  LDL.LU R22, [R1+0x21c] ;  /* 0x00021c0001167983 */ /* 0x001f280000300800 */
[----:B------:R0:W-:Y:S04]  /*d650*/  STL [R1+0x7b0], R23 ;  /* 0x0007b01701007387 */ /* 0x0001e80000100800 */
[----:B0-----:R-:W4:Y:S04]  /*d660*/  LDL.LU R23, [R1+0x210] ;  /* 0x0002100001177983 */ /* 0x001f280000300800 */
[----:B------:R-:W4:Y:S04]  /*d670*/  LDL.LU R18, [R1+0x1fc] ;  /* 0x0001fc0001127983 */ /* 0x000f280000300800 */
[----:B------:R-:W4:Y:S04]  /*d680*/  LDL.LU R19, [R1+0x1f4] ;  /* 0x0001f40001137983 */ /* 0x000f280000300800 */
[----:B------:R-:W4:Y:S04]  /*d690*/  LDL.LU R28, [R1+0x214] ;  /* 0x00021400011c7983 */ /* 0x000f280000300800 */
[----:B------:R-:W4:Y:S04]  /*d6a0*/  LDL.LU R29, [R1+0x208] ;  /* 0x00020800011d7983 */ /* 0x000f280000300800 */
[----:B------:R-:W-:Y:S04]  /*d6b0*/  STL.64 [R1], R24 ;  /* 0x0000001801007387 */ /* 0x000fe80000100a00 */
[----:B------:R0:W-:Y:S04]  /*d6c0*/  STL.64 [R1+0x8], R26 ;  /* 0x0000081a01007387 */ /* 0x0001e80000100a00 */
[----:B0-----:R-:W4:Y:S04]  /*d6d0*/  LDL.LU.64 R26, [R1+0x800] ;  /* 0x00080000011a7983 */ /* 0x001f280000300a00 */
[----:B------:R-:W4:Y:S01]  /*d6e0*/  LDL.LU.64 R24, [R1+0x7f8] ;  /* 0x0007f80001187983 */ /* 0x000f220000300a00 */
[----:B--2---:R-:W-:-:S03]  /*d6f0*/  IMAD R4, R4, 0x100, R10 ;  /* 0x0000010004047824 */ /* 0x004fc600078e020a */
[----:B------:R-:W2:Y:S01]  /*d700*/  LDL.LU R10, [R1+0x7f4] ;  /* 0x0007f400010a7983 */ /* 0x000ea20000300800 */
[----:B---3--:R-:W-:-:S03]  /*d710*/  IMAD R5, R5, 0x100, R11 ;  /* 0x0000010005057824 */ /* 0x008fc600078e020b */
[----:B------:R-:W2:Y:S02]  /*d720*/  LDL.LU R11, [R1+0x7f0] ;  /* 0x0007f000010b7983 */ /* 0x000ea40000300800 */
[----:B--2---:R-:W-:Y:S02]  /*d730*/  HMMA.16816.F32 R12, R12, R2, R8 ;  /* 0x000000020c0c723c */ /* 0x004fe40000001808 */
[----:B------:R-:W2:Y:S04]  /*d740*/  LDL.LU R9, [R1+0x204] ;  /* 0x0002040001097983 */ /* 0x000ea80000300800 */
[----:B------:R-:W2:Y:S04]  /*d750*/  LDL.LU R10, [R1+0x200] ;  /* 0x00020000010a7983 */ /* 0x000ea80000300800 */
[----:B------:R-:W3:Y:S09]  /*d760*/  LDL.LU R11, [R1+0x20c] ;  /* 0x00020c00010b7983 */ /* 0x000ef20000300800 */
[----:B------:R0:W-:Y:S04]  /*d770*/  STL [R1+0x79c], R12 ;  /* 0x00079c0c01007387 */ /* 0x0001e80000100800 */
[----:B------:R1:W-:Y:S04]  /*d780*/  STL [R1+0x798], R13 ;  /* 0x0007980d01007387 */ /* 0x0003e80000100800 */
[----:B------:R1:W-:Y:S04]  /*d790*/  STL [R1+0x794], R14 ;  /* 0x0007940e01007387 */ /* 0x0003e80000100800 */
[----:B------:R4:W-:Y:S04]  /*d7a0*/  STL [R1+0x790], R15 ;  /* 0x0007900f01007387 */ /* 0x0009e80000100800 */
[----:B0-----:R-:W2:Y:S04]  /*d7b0*/  LDL.LU R12, [R1+0x20] ;  /* 0x00002000010c7983 */ /* 0x001ea80000300800 */
[----:B-1----:R-:W2:Y:S04]  /*d7c0*/  LDL.LU R13, [R1+0x24] ;  /* 0x00002400010d7983 */ /* 0x002ea80000300800 */
[----:B------:R-:W2:Y:S04]  /*d7d0*/  LDL.LU R14, [R1+0x28] ;  /* 0x00002800010e7983 */ /* 0x000ea80000300800 */
[----:B----4-:R-:W2:Y:S01]  /*d7e0*/  LDL.LU R15, [R1+0x2c] ;  /* 0x00002c00010f7983 */ /* 0x010ea20000300800 */
[----:B------:R-:W-:-:S02]  /*d7f0*/  IMAD R6, R6, 0x100, R19 ;  /* 0x0000010006067824 */ /* 0x000fc400078e0213 */
[----:B------:R-:W-:Y:S01]  /*d800*/  IMAD R7, R7, 0x100, R18 ;  /* 0x0000010007077824 */ /* 0x000fe200078e0212 */
[----:B------:R-:W-:Y:S02]  /*d810*/  F2FP.F16.E4M3.UNPACK_B R4, R4 ;  /* 0x00000004ff04723e */ /* 0x000fe400020006ff */
[----:B------:R-:W-:Y:S02]  /*d820*/  F2FP.F16.E4M3.UNPACK_B R5, R5 ;  /* 0x00000005ff05723e */ /* 0x000fe400020006ff */
[----:B------:R-:W-:Y:S02]  /*d830*/  F2FP.F16.E4M3.UNPACK_B R6, R6 ;  /* 0x00000006ff06723e */ /* 0x000fe400020006ff */
[----:B------:R-:W-:-:S07]  /*d840*/  F2FP.F16.E4M3.UNPACK_B R7, R7 ;  /* 0x00000007ff07723e */ /* 0x000fce00020006ff */
[C---:B------:R-:W-:Y:S08]  /*d850*/  HMMA.16816.F32 R24, R4.reuse, R2, R24 ;  /* 0x000000020418723c */ /* 0x040ff00000001818 */
[----:B--2---:R-:W-:-:S15]  /*d860*/  HMMA.16816.F32 R16, R4, R16, R12 ;  /* 0x000000100410723c */ /* 0x004fde000000180c */
[----:B------:R-:W-:-:S04]  /*d870*/  NOP ;  /* 0x0000000000007918 */ /* 0x000fc80000000000 */
[----:B------:R0:W-:Y:S04]  /*d880*/  STL.64 [R1+0x7a8], R18 ;  /* 0x0007a81201007387 */ /* 0x0001e80000100a00 */
[----:B------:R-:W-:Y:S04]  /*d890*/  STL.64 [R1+0x7a0], R16 ;  /* 0x0007a01001007387 */ /* 0x000fe80000100a00 */
[----:B------:R-:W2:Y:S04]  /*d8a0*/  LDL.LU R12, [R1+0x60] ;  /* 0x00006000010c7983 */ /* 0x000ea80000300800 */
[----:B------:R-:W2:Y:S04]  /*d8b0*/  LDL.LU R13, [R1+0x64] ;  /* 0x00006400010d7983 */ /* 0x000ea80000300800 */
[----:B------:R-:W2:Y:S04]  /*d8c0*/  LDL.LU R14, [R1+0x68] ;  /* 0x00006800010e7983 */ /* 0x000ea80000300800 */
[----:B------:R-:W2:Y:S04]  /*d8d0*/  LDL.LU R15, [R1+0x6c] ;  /* 0x00006c00010f7983 */ /* 0x000ea80000300800 */
[----:B0-----:R-:W4:Y:S04]  /*d8e0*/  LDL.LU R19, [R1+0x88] ;  /* 0x0000880001137983 */ /* 0x001f280000300800 */
[----:B------:R-:W-:Y:S04]  /*d8f0*/  STL.64 [R1+0x7c8], R26 ;  /* 0x0007c81a01007387 */ /* 0x000fe80000100a00 */
[----:B------:R-:W-:Y:S04]  /*d900*/  STL.64 [R1+0x7c0], R24 ;  /* 0x0007c01801007387 */ /* 0x000fe80000100a00 */
[----:B------:R-:W2:Y:S04]  /*d910*/  LDL.LU R5, [R1+0x8c] ;  /* 0x00008c0001057983 */ /* 0x000ea80000300800 */
[----:B------:R-:W2:Y:S04]  /*d920*/  LDL.LU R6, [R1+0x220] ;  /* 0x0002200001067983 */ /* 0x000ea80000300800 */
[----:B------:R-:W2:Y:S01]  /*d930*/  LDL.LU R7, [R1+0x228] ;  /* 0x0002280001077983 */ /* 0x000ea20000300800 */
[----:B------:R-:W-:-:S03]  /*d940*/  F2FP.F16.E4M3.UNPACK_B R2, R20.H1 ;  /* 0x00000014ff02723e */ /* 0x000fc600030006ff */
[----:B--2---:R0:W-:Y:S04]  /*d950*/  STL [R1+0x7ec], R7 ;  /* 0x0007ec0701007387 */ /* 0x0041e80000100800 */
[----:B0-----:R-:W2:Y:S04]  /*d960*/  LDL.LU R7, [R1+0x224] ;  /* 0x0002240001077983 */ /* 0x001ea80000300800 */
[----:B------:R-:W2:Y:S01]  /*d970*/  LDL.LU R20, [R1+0x234] ;  /* 0x0002340001147983 */ /* 0x000ea20000300800 */
[----:B------:R-:W-:Y:S01]  /*d980*/  IMAD R8, R10, 0x100, R9 ;  /* 0x000001000a087824 */ /* 0x000fe200078e0209 */
[----:B------:R-:W-:Y:S01]  /*d990*/  F2FP.F16.E4M3.UNPACK_B R3, R0.H1 ;  /* 0x00000000ff03723e */ /* 0x000fe200030006ff */
[----:B------:R-:W-:-:S02]  /*d9a0*/  IMAD R10, R23, 0x100, R28 ;  /* 0x00000100170a7824 */ /* 0x000fc400078e021c */
[----:B---3--:R-:W-:Y:S02]  /*d9b0*/  IMAD R9, R29, 0x100, R11 ;  /* 0x000001001d097824 */ /* 0x008fe400078e020b */
[----:B------:R-:W-:Y:S01]  /*d9c0*/  IMAD R11, R21, 0x100, R22 ;  /* 0x00000100150b7824 */ /* 0x000fe200078e0216 */
[----:B------:R-:W-:Y:S01]  /*d9d0*/  F2FP.F16.E4M3.UNPACK_B R8, R8 ;  /* 0x00000008ff08723e */ /* 0x000fe200020006ff */
[----:B--2---:R0:W-:Y:S04]  /*d9e0*/  STL [R1+0x7e8], R20 ;  /* 0x0007e81401007387 */ /* 0x0041e80000100800 */
[----:B0-----:R-:W2:Y:S04]  /*d9f0*/  LDL.LU R20, [R1+0x22c] ;  /* 0x00022c0001147983 */ /* 0x001ea80000300800 */
[----:B------:R-:W3:Y:S04]  /*da00*/  LDL.LU R28, [R1+0x230] ;  /* 0x00023000011c7983 */ /* 0x000ee80000300800 */
[----:B------:R-:W2:Y:S04]  /*da10*/  LDL.LU R0, [R1+0x23c] ;  /* 0x00023c0001007983 */ /* 0x000ea80000300800 */
[----:B------:R-:W2:Y:S04]  /*da20*/  LDL.LU R29, [R1+0x238] ;  /* 0x00023800011d7983 */ /* 0x000ea80000300800 */
[----:B------:R-:W2:Y:S04]  /*da30*/  LDL.LU R24, [R1+0x30] ;  /* 0x0000300001187983 */ /* 0x000ea80000300800 */
[----:B------:R-:W2:Y:S04]  /*da40*/  LDL.LU R25, [R1+0x34] ;  /* 0x0000340001197983 */ /* 0x000ea80000300800 */
[----:B------:R-:W2:Y:S04]  /*da50*/  LDL.LU R26, [R1+0x38] ;  /* 0x00003800011a7983 */ /* 0x000ea80000300800 */
[----:B------:R-:W2:Y:S01]  /*da60*/  LDL.LU R27, [R1+0x3c] ;  /* 0x00003c00011b7983 */ /* 0x000ea20000300800 */
[----:B------:R-:W-:-:S02]  /*da70*/  F2FP.F16.E4M3.UNPACK_B R9, R9 ;  /* 0x00000009ff09723e */ /* 0x000fc400020006ff */
[----:B------:R-:W-:Y:S02]  /*da80*/  F2FP.F16.E4M3.UNPACK_B R10, R10 ;  /* 0x0000000aff0a723e */ /* 0x000fe400020006ff */
[----:B------:R-:W-:-:S07]  /*da90*/  F2FP.F16.E4M3.UNPACK_B R11, R11 ;  /* 0x0000000bff0b723e */ /* 0x000fce00020006ff */
[----:B------:R-:W-:Y:S01]  /*daa0*/  HMMA.16816.F32 R12, R8, R2, R12 ;  /* 0x00000002080c723c */ /* 0x000fe2000000180c */
[----:B----4-:R-:W-:Y:S01]  /*dab0*/  F2FP.F16.E4M3.UNPACK_B R4, R19.H1 ;  /* 0x00000013ff04723e */ /* 0x010fe200030006ff */
[----:B------:R-:W-:Y:S01]  /*dac0*/  IMAD R6, R6, 0x100, R7 ;  /* 0x0000010006067824 */ /* 0x000fe200078e0207 */
[----:B--2---:R-:W-:Y:S04]  /*dad0*/  STL.64 [R1+0x7d8], R26 ;  /* 0x0007d81a01007387 */ /* 0x004fe80000100a00 */
[----:B------:R0:W-:Y:S04]  /*dae0*/  STL.64 [R1+0x7d0], R24 ;  /* 0x0007d01801007387 */ /* 0x0001e80000100a00 */
[----:B0-----:R-:W2:Y:S04]  /*daf0*/  LDL.LU R24, [R1+0x10] ;  /* 0x0000100001187983 */ /* 0x001ea80000300800 */
[----:B------:R-:W2:Y:S04]  /*db00*/  LDL.LU R25, [R1+0x14] ;  /* 0x0000140001197983 */ /* 0x000ea80000300800 */
[----:B------:R-:W2:Y:S04]  /*db10*/  LDL.LU R26, [R1+0x18] ;  /* 0x00001800011a7983 */ /* 0x000ea80000300800 */
[----:B------:R-:W2:Y:S04]  /*db20*/  LDL.LU R27, [R1+0x1c] ;  /* 0x00001c00011b7983 */ /* 0x000ea80000300800 */
[----:B------:R-:W4:Y:S04]  /*db30*/  LDL.LU R21, [R1+0x24c] ;  /* 0x00024c0001157983 */ /* 0x000f280000300800 */
[----:B------:R-:W2:Y:S04]  /*db40*/  LDL.LU R22, [R1+0x258] ;  /* 0x0002580001167983 */ /* 0x000ea80000300800 */
[----:B------:R-:W2:Y:S04]  /*db50*/  LDL.LU R23, [R1+0x260] ;  /* 0x0002600001177983 */ /* 0x000ea80000300800 */
[----:B------:R-:W2:Y:S04]  /*db60*/  LDL.LU R16, [R1] ;  /* 0x0000000001107983 */ /* 0x000ea80000300800 */
[----:B------:R0:W-:Y:S04]  /*db70*/  STL.64 [R1+0x20], R12 ;  /* 0x0000200c01007387 */ /* 0x0001e80000100a00 */
[----:B------:R1:W-:Y:S04]  /*db80*/  STL.64 [R1+0x28], R14 ;  /* 0x0000280e01007387 */ /* 0x0003e80000100a00 */
[----:B------:R-:W2:Y:S04]  /*db90*/  LDL.LU R17, [R1+0x4] ;  /* 0x0000040001117983 */ /* 0x000ea80000300800 */
[----:B------:R-:W2:Y:S04]  /*dba0*/  LDL.LU R18, [R1+0x8] ;  /* 0x0000080001127983 */ /* 0x000ea80000300800 */
[----:B------:R-:W2:Y:S04]  /*dbb0*/  LDL.LU R19, [R1+0xc] ;  /* 0x00000c0001137983 */ /* 0x000ea80000300800 */
[----:B0-----:R-:W2:Y:S04]  /*dbc0*/  LDL.LU R12, [R1+0x268] ;  /* 0x00026800010c7983 */ /* 0x001ea80000300800 */
[----:B------:R-:W2:Y:S04]  /*dbd0*/  LDL.LU R13, [R1+0x270] ;  /* 0x00027000010d7983 */ /* 0x000ea80000300800 */
[----:B-1----:R-:W2:Y:S04]  /*dbe0*/  LDL.LU R14, [R1+0x278] ;  /* 0x00027800010e7983 */ /* 0x002ea80000300800 */
[----:B------:R-:W2:Y:S04]  /*dbf0*/  LDL.LU R15, [R1+0x280] ;  /* 0x00028000010f7983 */ /* 0x000ea80000300800 */
[----:B------:R-:W2:Y:S01]  /*dc00*/  LDL.LU R7, [R1+0x7ec] ;  /* 0x0007ec0001077983 */ /* 0x000ea20000300800 */
[----:B------:R-:W-:Y:S01]  /*dc10*/  F2FP.F16.E4M3.UNPACK_B R5, R5.H1 ;  /* 0x00000005ff05723e */ /* 0x000fe200030006ff */
[----:B--2---:R-:W-:-:S02]  /*dc20*/  IMAD R7, R7, 0x100, R20 ;  /* 0x0000010007077824 */ /* 0x004fc400078e0214 */
[----:B------:R-:W3:Y:S01]  /*dc30*/  LDL.LU R20, [R1+0x7e8] ;  /* 0x0007e80001147983 */ /* 0x000ee20000300800 */
[----:B------:R-:W-:-:S03]  /*dc40*/  IMAD R29, R29, 0x100, R0 ;  /* 0x000001001d1d7824 */ /* 0x000fc600078e0200 */
[----:B------:R-:W-:Y:S01]  /*dc50*/  HMMA.16816.F32 R8, R8, R4, R24 ;  /* 0x000000040808723c */ /* 0x000fe20000001818 */
[----:B---3--:R-:W-:Y:S02]  /*dc60*/  IMAD R28, R28, 0x100, R20 ;  /* 0x000001001c1c7824 */ /* 0x008fe400078e0214 */
[----:B------:R-:W2:Y:S04]  /*dc70*/  LDL.LU R20, [R1+0x7e4] ;  /* 0x0007e40001147983 */ /* 0x000ea80000300800 */
[----:B------:R-:W3:Y:S04]  /*dc80*/  LDL.LU R0, [R1+0x7e0] ;  /* 0x0007e00001007983 */ /* 0x000ee80000300800 */
[----:B------:R-:W2:Y:S04]  /*dc90*/  LDL.LU.64 R26, [R1+0x7d8] ;  /* 0x0007d800011a7983 */ /* 0x000ea80000300a00 */
[----:B------:R-:W2:Y:S04]  /*dca0*/  LDL.LU.64 R24, [R1+0x7d0] ;  /* 0x0007d00001187983 */ /* 0x000ea80000300a00 */
[----:B------:R0:W-:Y:S04]  /*dcb0*/  STL.64 [R1+0x10], R8 ;  /* 0x0000100801007387 */ /* 0x0001e80000100a00 */
[----:B------:R1:W-:Y:S01]  /*dcc0*/  STL.64 [R1+0x18], R10 ;  /* 0x0000180a01007387 */ /* 0x0003e20000100a00 */
[----:B0-----:R-:W-:-:S03]  /*dcd0*/  F2FP.F16.E4M3.UNPACK_B R8, R6 ;  /* 0x00000006ff08723e */ /* 0x001fc600020006ff */
[----:B------:R-:W3:Y:S01]  /*dce0*/  LDL.LU R6, [R1+0x244] ;  /* 0x0002440001067983 */ /* 0x000ee20000300800 */
[----:B------:R-:W-:Y:S02]  /*dcf0*/  F2FP.F16.E4M3.UNPACK_B R9, R7 ;  /* 0x00000007ff09723e */ /* 0x000fe400020006ff */
[----:B-1----:R-:W-:Y:S01]  /*dd00*/  F2FP.F16.E4M3.UNPACK_B R10, R28 ;  /* 0x0000001cff0a723e */ /* 0x002fe200020006ff */
[----:B------:R-:W4:Y:S01]  /*dd10*/  LDL.LU R7, [R1+0x248] ;  /* 0x0002480001077983 */ /* 0x000f220000300800 */
[----:B------:R-:W-:-:S03]  /*dd20*/  F2FP.F16.E4M3.UNPACK_B R11, R29 ;  /* 0x0000001dff0b723e */ /* 0x000fc600020006ff */
[----:B------:R-:W4:Y:S04]  /*dd30*/  LDL.LU R28, [R1+0x250] ;  /* 0x00025000011c7983 */ /* 0x000f280000300800 */
[----:B------:R-:W4:Y:S01]  /*dd40*/  LDL.LU R29, [R1+0x25c] ;  /* 0x00025c00011d7983 */ /* 0x000f220000300800 */
[----:B--2---:R-:W-:-:S15]  /*dd50*/  HMMA.16816.F32 R24, R8, R2, R24 ;  /* 0x000000020818723c */ /* 0x004fde0000001818 */
[----:B------:R-:W-:-:S04]  /*dd60*/  NOP ;  /* 0x0000000000007918 */ /* 0x000fc80000000000 */
[----:B------:R-:W-:Y:S01]  /*dd70*/  STL.64 [R1+0xc0], R24 ;  /* 0x0000c01801007387 */ /* 0x000fe20000100a00 */
[----:B---3--:R-:W-:-:S03]  /*dd80*/  IMAD R6, R0, 0x100, R6 ;  /* 0x0000010000067824 */ /* 0x008fc600078e0206 */
[----:B------:R0:W-:Y:S01]  /*dd90*/  STL.64 [R1+0xc8], R26 ;  /* 0x0000c81a01007387 */ /* 0x0001e20000100a00 */
[----:B----4-:R-:W-:Y:S02]  /*dda0*/  IMAD R7, R7, 0x100, R21 ;  /* 0x0000010007077824 */ /* 0x010fe400078e0215 */
[----:B------:R-:W-:Y:S02]  /*ddb0*/  IMAD R28, R28, 0x100, R22 ;  /* 0x000001001c1c7824 */ /* 0x000fe400078e0216 */
[----:B------:R-:W-:Y:S01]  /*ddc0*/  IMAD R29, R29, 0x100, R23 ;  /* 0x000001001d1d7824 */ /* 0x000fe200078e0217 */
[----:B0-----:R-:W2:Y:S04]  /*ddd0*/  LDL.LU.64 R26, [R1+0x7c8] ;  /* 0x0007c800011a7983 */ /* 0x001ea80000300a00 */
[----:B------:R-:W2:Y:S04]  /*dde0*/  LDL.LU.64 R24, [R1+0x7c0] ;  /* 0x0007c00001187983 */ /* 0x000ea80000300a00 */
[----:B------:R-:W3:Y:S04]  /*ddf0*/  LDL.LU R0, [R1+0x18c] ;  /* 0x00018c0001007983 */ /* 0x000ee80000300800 */
[----:B------:R-:W4:Y:S04]  /*de00*/  LDL.LU R21, [R1+0x7b8] ;  /* 0x0007b80001157983 */ /* 0x000f280000300800 */
[----:B------:R-:W4:Y:S04]  /*de10*/  LDL.LU R22, [R1+0x7b4] ;  /* 0x0007b40001167983 */ /* 0x000f280000300800 */
[----:B------:R-:W4:Y:S02]  /*de20*/  LDL.LU R23, [R1+0x7b0] ;  /* 0x0007b00001177983 */ /* 0x000f240000300800 */
[----:B----4-:R-:W-:Y:S02]  /*de30*/  HMMA.16816.F32 R8, R8, R4, R20 ;  /* 0x000000040808723c */ /* 0x010fe40000001814 */
[----:B------:R-:W4:Y:S04]  /*de40*/  LDL.LU R21, [R1+0x264] ;  /* 0x0002640001157983 */ /* 0x000f280000300800 */
[----:B------:R-:W2:-:S13]  /*de50*/  LDL.LU R20, [R1+0x26c] ;  /* 0x00026c0001147983 */ /* 0x000e9a0000300800 */
[----:B------:R0:W-:Y:S04]  /*de60*/  STL.64 [R1+0x30], R8 ;  /* 0x0000300801007387 */ /* 0x0001e80000100a00 */
[----:B------:R1:W-:Y:S04]  /*de70*/  STL.64 [R1+0x38], R10 ;  /* 0x0000380a01007387 */ /* 0x0003e80000100a00 */
[----:B------:R-:W3:Y:S04]  /*de80*/  LDL.LU R22, [R1+0x184] ;  /* 0x0001840001167983 */ /* 0x000ee80000300800 */
[----:B------:R-:W3:Y:S01]  /*de90*/  LDL.LU R23, [R1+0x69c] ;  /* 0x00069c0001177983 */ /* 0x000ee20000300800 */
[----:B0-----:R-:W-:-:S02]  /*dea0*/  F2FP.F16.E4M3.UNPACK_B R8, R6 ;  /* 0x00000006ff08723e */ /* 0x001fc400020006ff */
[----:B------:R-:W-:Y:S01]  /*deb0*/  F2FP.F16.E4M3.UNPACK_B R9, R7 ;  /* 0x00000007ff09723e */ /* 0x000fe200020006ff */
[----:B------:R-:W3:Y:S04]  /*dec0*/  LDL.LU R6, [R1+0x27c] ;  /* 0x00027c0001067983 */ /* 0x000ee80000300800 */
[----:B------:R-:W3:Y:S01]  /*ded0*/  LDL.LU R7, [R1+0x274] ;  /* 0x0002740001077983 */ /* 0x000ee20000300800 */
[----:B-1----:R-:W-:Y:S02]  /*dee0*/  F2FP.F16.E4M3.UNPACK_B R10, R28 ;  /* 0x0000001cff0a723e */ /* 0x002fe400020006ff */
[----:B------:R-:W-:Y:S01]  /*def0*/  F2FP.F16.E4M3.UNPACK_B R11, R29 ;  /* 0x0000001dff0b723e */ /* 0x000fe200020006ff */
[----:B------:R-:W3:Y:S04]  /*df00*/  LDL.LU R28, [R1+0x6a4] ;  /* 0x0006a400011c7983 */ /* 0x000ee80000300800 */
[----:B------:R-:W3:Y:S02]  /*df10*/  LDL.LU R29, [R1+0x6ac] ;  /* 0x0006ac00011d7983 */ /* 0x000ee40000300800 */
[----:B------:R-:W-:-:S15]  /*df20*/  HMMA.16816.F32 R16, R8, R2, R16 ;  /* 0x000000020810723c */ /* 0x000fde0000001810 */
[----:B------:R-:W-:-:S04]  /*df30*/  NOP ;  /* 0x0000000000007918 */ /* 0x000fc80000000000 */
[----:B------:R-:W-:Y:S04]  /*df40*/  STL.64 [R1+0x40], R16 ;  /* 0x0000401001007387 */ /* 0x000fe80000100a00 */
[----:B------:R0:W-:Y:S04]  /*df50*/  STL.64 [R1+0x48], R18 ;  /* 0x0000481201007387 */ /* 0x0001e80000100a00 */
[----:B0-----:R-:W3:Y:S04]  /*df60*/  LDL.LU.64 R18, [R1+0x7a8] ;  /* 0x0007a80001127983 */ /* 0x001ee80000300a00 */
[----:B------:R-:W3:Y:S01]  /*df70*/  LDL.LU.64 R16, [R1+0x7a0] ;  /* 0x0007a00001107983 */ /* 0x000ee20000300a00 */
[----:B----4-:R-:W-:-:S03]  /*df80*/  IMAD R21, R21, 0x100, R12 ;  /* 0x0000010015157824 */ /* 0x010fc600078e020c */
[----:B------:R-:W4:Y:S01]  /*df90*/  LDL.LU R12, [R1+0x79c] ;  /* 0x00079c00010c7983 */ /* 0x000f220000300800 */
[----:B--2---:R-:W-:-:S03]  /*dfa0*/  IMAD R20, R20, 0x100, R13 ;  /* 0x0000010014147824 */ /* 0x004fc600078e020d */
[----:B------:R-:W4:Y:S01]  /*dfb0*/  LDL.LU R13, [R1+0x798] ;  /* 0x00079800010d7983 */ /* 0x000f220000300800 */
[----:B---3--:R-:W-:Y:S02]  /*dfc0*/  IMAD R6, R6, 0x100, R15 ;  /* 0x0000010006067824 */ /* 0x008fe400078e020f */
[----:B------:R-:W-:Y:S02]  /*dfd0*/  IMAD R7, R7, 0x100, R14 ;  /* 0x0000010007077824 */ /* 0x000fe400078e020e */
[----:B------:R-:W4:Y:S04]  /*dfe0*/  LDL.LU R14, [R1+0x794] ;  /* 0x00079400010e7983 */ /* 0x000f280000300800 */
[----:B------:R-:W4:Y:S02]  /*dff0*/  LDL.LU R15, [R1+0x790] ;  /* 0x00079000010f7983 */ /* 0x000f240000300800 */
[----:B----4-:R-:W-:Y:S02]  /*e000*/  HMMA.16816.F32 R8, R8, R4, R12 ;  /* 0x000000040808723c */ /* 0x010fe4000000180c */
[----:B------:R-:W2:Y:S04]  /*e010*/  LDL.LU R12, [R1+0x188] ;  /* 0x00018800010c7983 */ /* 0x000ea80000300800 */
[----:B------:R-:W3:-:S13]  /*e020*/  LDL.LU R13, [R1+0x190] ;  /* 0x00019000010d7983 */ /* 0x000eda0000300800 */
[----:B------:R0:W-:Y:S04]  /*e030*/  STL.64 [R1+0xe0], R8 ;  /* 0x0000e00801007387 */ /* 0x0001e80000100a00 */
[----:B------:R1:W-:Y:S04]  /*e040*/  STL.64 [R1+0xe8], R10 ;  /* 0x0000e80a01007387 */ /* 0x0003e80000100a00 */
[----:B------:R-:W4:Y:S04]  /*e050*/  LDL.LU R14, [R1+0x6bc] ;  /* 0x0006bc00010e7983 */ /* 0x000f280000300800 */
[----:B------:R-:W4:Y:S01]  /*e060*/  LDL.LU R15, [R1+0x6b4] ;  /* 0x0006b400010f7983 */ /* 0x000f220000300800 */
[----:B0-----:R-:W-:-:S03]  /*e070*/  F2FP.F16.E4M3.UNPACK_B R8, R21 ;  /* 0x00000015ff08723e */ /* 0x001fc600020006ff */
[----:B------:R-:W4:Y:S01]  /*e080*/  LDL.LU R21, [R1+0x254] ;  /* 0x0002540001157983 */ /* 0x000f220000300800 */
[----:B------:R-:W-:Y:S02]  /*e090*/  F2FP.F16.E4M3.UNPACK_B R9, R20 ;  /* 0x00000014ff09723e */ /* 0x000fe400020006ff */
[----:B-1----:R-:W-:Y:S02]  /*e0a0*/  F2FP.F16.E4M3.UNPACK_B R10, R7 ;  /* 0x00000007ff0a723e */ /* 0x002fe400020006ff */
[----:B------:R-:W-:-:S07]  /*e0b0*/  F2FP.F16.E4M3.UNPACK_B R11, R6 ;  /* 0x00000006ff0b723e */ /* 0x000fce00020006ff */
[C---:B------:R-:W-:Y:S08]  /*e0c0*/  HMMA.16816.F32 R16, R8.reuse, R2, R16 ;  /* 0x000000020810723c */ /* 0x040ff00000001810 */
[----:B------:R-:W-:Y:S01]  /*e0d0*/  HMMA.16816.F32 R4, R8, R4, R24 ;  /* 0x000000040804723c */ /* 0x000fe20000001818 */
[----:B------:R-:W-:Y:S02]  /*e0e0*/  IADD3 R29, P2, PT, R29, UR72, RZ ;  /* 0x000000481d1d7c10 */ /* 0x000fe4000ff5e0ff */
[----:B------:R-:W-:-:S08]  /*e0f0*/  IADD3 R28, P3, PT, R28, UR72, RZ ;  /* 0x000000481c1c7c10 */ /* 0x000fd0000ff7e0ff */
[----:B------:R-:W-:Y:S04]  /*e100*/  STL.64 [R1], R16 ;  /* 0x0000001001007387 */ /* 0x000fe80000100a00 */
[----:B------:R-:W-:Y:S01]  /*e110*/  STL.64 [R1+0x8], R18 ;  /* 0x0000081201007387 */ /* 0x000fe20000100a00 */
[----:B--2---:R-:W-:Y:S02]  /*e120*/  IADD3 R12, P4, PT, R12, UR72, RZ ;  /* 0x000000480c0c7c10 */ /* 0x004fe4000ff9e0ff */
[----:B---3--:R-:W-:Y:S02]  /*e130*/  IADD3 R13, P5, PT, R13, UR72, RZ ;  /* 0x000000480d0d7c10 */ /* 0x008fe4000ffbe0ff */
[----:B----4-:R-:W-:Y:S01]  /*e140*/  IADD3 R14, P6, PT, R14, UR72, RZ ;  /* 0x000000480e0e7c10 */ /* 0x010fe2000ffde0ff */
[----:B------:R-:W-:Y:S01]  /*e150*/  VIADD R21, R21, 0x1 ;  /* 0x0000000115157836 */ /* 0x000fe20000000000 */
[----:B------:R-:W-:-:S04]  /*e160*/  IADD3 R15, P1, PT, R15, UR72, RZ ;  /* 0x000000480f0f7c10 */ /* 0x000fc8000ff3e0ff */
[----:B------:R-:W-:Y:S04]  /*e170*/  STL [R1+0x254], R21 ;  /* 0x0002541501007387 */ /* 0x000fe80000100800 */
[----:B------:R-:W-:Y:S04]  /*e180*/  STL.64 [R1+0xd0], R4 ;  /* 0x0000d00401007387 */ /* 0x000fe80000100a00 */
[----:B------:R-:W-:Y:S04]  /*e190*/  STL.64 [R1+0xd8], R6 ;  /* 0x0000d80601007387 */ /* 0x000fe80000100a00 */
[----:B------:R-:W-:Y:S04]  /*e1a0*/  STL [R1+0x188], R12 ;  /* 0x0001880c01007387 */ /* 0x000fe80000100800 */
[----:B------:R-:W-:Y:S04]  /*e1b0*/  STL [R1+0x190], R13 ;  /* 0x0001900d01007387 */ /* 0x000fe80000100800 */
[----:B------:R-:W-:Y:S04]  /*e1c0*/  STL [R1+0x6bc], R14 ;  /* 0x0006bc0e01007387 */ /* 0x000fe80000100800 */
[----:B------:R-:W-:Y:S04]  /*e1d0*/  STL [R1+0x6b4], R15 ;  /* 0x0006b40f01007387 */ /* 0x000fe80000100800 */
[----:B------:R-:W-:Y:S04]  /*e1e0*/  STL [R1+0x6ac], R29 ;  /* 0x0006ac1d01007387 */ /* 0x000fe80000100800 */
[----:B------:R-:W-:Y:S04]  /*e1f0*/  STL [R1+0x6a4], R28 ;  /* 0x0006a41c01007387 */ /* 0x000fe80000100800 */
[----:B------:R-:W2:Y:S01]  /*e200*/  LDL.LU R8, [R1+0x68c] ;  /* 0x00068c0001087983 */ /* 0x000ea20000300800 */
[----:B------:R-:W-:-:S02]  /*e210*/  IADD3.X R22, PT, PT, R22, UR9, RZ, P4, !PT ;  /* 0x0000000916167c10 */ /* 0x000fc4000a7fe4ff */
[----:B------:R-:W-:-:S03]  /*e220*/  IADD3 R23, P4, PT, R23, UR72, RZ ;  /* 0x0000004817177c10 */ /* 0x000fc6000ff9e0ff */
[----:B------:R-:W-:Y:S04]  /*e230*/  STL [R1+0x184], R22 ;  /* 0x0001841601007387 */ /* 0x000fe80000100800 */
[----:B--2---:R0:W-:Y:S04]  /*e240*/  STL [R1+0x788], R8 ;  /* 0x0007880801007387 */ /* 0x0041e80000100800 */
[----:B------:R-:W-:Y:S04]  /*e250*/  STL [R1+0x69c], R23 ;  /* 0x00069c1701007387 */ /* 0x000fe80000100800 */
[----:B0-----:R-:W2:Y:S01]  /*e260*/  LDL.LU R8, [R1+0x6b8] ;  /* 0x0006b80001087983 */ /* 0x001ea20000300800 */
[----:B------:R-:W-:-:S05]  /*e270*/  IADD3.X R0, PT, PT, R0, UR9, RZ, P5, !PT ;  /* 0x0000000900007c10 */ /* 0x000fca000affe4ff */
[----:B------:R-:W-:Y:S04]  /*e280*/  STL [R1+0x18c], R0 ;  /* 0x00018c0001007387 */ /* 0x000fe80000100800 */
[----:B--2---:R0:W-:Y:S04]  /*e290*/  STL [R1+0x78c], R8 ;  /* 0x00078c0801007387 */ /* 0x0041e80000100800 */
[----:B0-----:R-:W2:Y:S04]  /*e2a0*/  LDL.LU R8, [R1+0x694] ;  /* 0x0006940001087983 */ /* 0x001ea80000300800 */
[----:B------:R-:W3:Y:S04]  /*e2b0*/  LDL.LU R9, [R1+0x6b0] ;  /* 0x0006b00001097983 */ /* 0x000ee80000300800 */
[----:B------:R-:W4:Y:S04]  /*e2c0*/  LDL.LU R10, [R1+0x684] ;  /* 0x00068400010a7983 */ /* 0x000f280000300800 */
[----:B------:R-:W3:Y:S04]  /*e2d0*/  LDL.LU R11, [R1+0x6a8] ;  /* 0x0006a800010b7983 */ /* 0x000ee80000300800 */
        /* <DEDUP_REMOVED lines=10> */
[----:B------:R-:W3:Y:S01]  /*e380*/  LDL.LU R18, [R1+0x654] ;  /* 0x0006540001127983 */ /* 0x000ee20000300800 */
[----:B------:R-:W-:-:S03]  /*e390*/  ISETP.NE.U32.AND P0, PT, R21, UR5, PT ;  /* 0x0000000515007c0c */ /* 0x000fc6000bf05070 */
        /* <DEDUP_REMOVED lines=14> */
[----:B--2---:R-:W-:-:S05]  /*e480*/  IADD3 R8, P5, PT, R8, UR72, RZ ;  /* 0x0000004808087c10 */ /* 0x004fca000ffbe0ff */
[----:B------:R0:W-:Y:S04]  /*e490*/  STL [R1+0x694], R8 ;  /* 0x0006940801007387 */ /* 0x0001e80000100800 */
[----:B0-----:R-:W2:Y:S02]  /*e4a0*/  LDL.LU R8, [R1+0x78c] ;  /* 0x00078c0001087983 */ /* 0x001ea40000300800 */
[----:B--2---:R-:W-:-:S05]  /*e4b0*/  IADD3.X R8, PT, PT, R8, UR9, RZ, P6, !PT ;  /* 0x0000000908087c10 */ /* 0x004fca000b7fe4ff */
[----:B------:R0:W-:Y:S04]  /*e4c0*/  STL [R1+0x6b8], R8 ;  /* 0x0006b80801007387 */ /* 0x0001e80000100800 */
[----:B0-----:R-:W2:Y:S01]  /*e4d0*/  LDL.LU R8, [R1+0x788] ;  /* 0x0007880001087983 */ /* 0x001ea20000300800 */
[----:B---3--:R-:W-:Y:S02]  /*e4e0*/  IADD3.X R9, PT, PT, R9, UR9, RZ, P1, !PT ;  /* 0x0000000909097c10 */ /* 0x008fe40008ffe4ff */
[----:B----4-:R-:W-:Y:S02]  /*e4f0*/  IADD3 R10, P1, PT, R10, UR72, RZ ;  /* 0x000000480a0a7c10 */ /* 0x010fe4000ff3e0ff */
[----:B------:R-:W-:Y:S02]  /*e500*/  IADD3.X R11, PT, PT, R11, UR9, RZ, P2, !PT ;  /* 0x000000090b0b7c10 */ /* 0x000fe400097fe4ff */
[----:B------:R-:W-:-:S02]  /*e510*/  IADD3 R4, P2, PT, R4, UR72, RZ ;  /* 0x0000004804047c10 */ /* 0x000fc4000ff5e0ff */
[----:B------:R-:W-:Y:S02]  /*e520*/  IADD3.X R5, PT, PT, R5, UR9, RZ, P3, !PT ;  /* 0x0000000905057c10 */ /* 0x000fe40009ffe4ff */
[----:B------:R-:W-:Y:S02]  /*e530*/  IADD3 R24, P3, PT, R24, UR72, RZ ;  /* 0x0000004818187c10 */ /* 0x000fe4000ff7e0ff */
[----:B------:R-:W-:Y:S02]  /*e540*/  IADD3.X R25, PT, PT, R25, UR9, RZ, P4, !PT ;  /* 0x0000000919197c10 */ /* 0x000fe4000a7fe4ff */
[----:B------:R-:W-:Y:S02]  /*e550*/  IADD3 R26, P4, PT, R26, UR72, RZ ;  /* 0x000000481a1a7c10 */ /* 0x000fe4000ff9e0ff */
        /* <DEDUP_REMOVED lines=13> */
[----:B--2---:R-:W-:-:S05]  /*e630*/  IADD3 R8, P6, PT, R8, UR72, RZ ;  /* 0x0000004808087c10 */ /* 0x004fca000ffde0ff */
[----:B------:R0:W-:Y:S04]  /*e640*/  STL [R1+0x68c], R8 ;  /* 0x00068c0801007387 */ /* 0x0001e80000100800 */
[----:B------:R-:W-:Y:S04]  /*e650*/  STL [R1+0x6b0], R9 ;  /* 0x0006b00901007387 */ /* 0x000fe80000100800 */
[----:B------:R-:W-:Y:S01]  /*e660*/  STL [R1+0x684], R10 ;  /* 0x0006840a01007387 */ /* 0x000fe20000100800 */
[----:B------:R-:W-:-:S03]  /*e670*/  IADD3.X R3, PT, PT, R3, UR9, RZ, P6, !PT ;  /* 0x0000000903037c10 */ /* 0x000fc6000b7fe4ff */
[----:B------:R-:W-:Y:S01]  /*e680*/  STL [R1+0x6a8], R11 ;  /* 0x0006a80b01007387 */ /* 0x000fe20000100800 */
[----:B------:R-:W-:-:S03]  /*e690*/  IADD3 R16, P6, PT, R16, UR72, RZ ;  /* 0x0000004810107c10 */ /* 0x000fc6000ffde0ff */
        /* <DEDUP_REMOVED lines=24> */
[----:B0-----:R-:W2:Y:S01]  /*e820*/  LDL.LU R8, [R1+0x638] ;  /* 0x0006380001087983 */ /* 0x001ea20000300800 */
[----:B------:R-:W-:-:S02]  /*e830*/  IADD3 R22, P1, PT, R22, UR72, RZ ;  /* 0x0000004816167c10 */ /* 0x000fc4000ff3e0ff */
[----:B------:R-:W-:-:S03]  /*e840*/  IADD3.X R23, PT, PT, R23, UR9, RZ, P2, !PT ;  /* 0x0000000917177c10 */ /* 0x000fc600097fe4ff */
[----:B------:R-:W-:Y:S04]  /*e850*/  STL [R1+0x624], R22 ;  /* 0x0006241601007387 */ /* 0x000fe80000100800 */
[----:B--2---:R0:W-:Y:S04]  /*e860*/  STL [R1+0x780], R8 ;  /* 0x0007800801007387 */ /* 0x0041e80000100800 */
[----:B------:R-:W-:Y:S04]  /*e870*/  STL [R1+0x648], R23 ;  /* 0x0006481701007387 */ /* 0x000fe80000100800 */
[----:B0-----:R-:W2:Y:S01]  /*e880*/  LDL.LU R8, [R1+0x614] ;  /* 0x0006140001087983 */ /* 0x001ea20000300800 */
[----:B------:R-:W-:-:S05]  /*e890*/  IADD3 R0, P2, PT, R0, UR72, RZ ;  /* 0x0000004800007c10 */ /* 0x000fca000ff5e0ff */
        /* <DEDUP_REMOVED lines=31> */
[----:B--2---:R-:W-:-:S05]  /*ea90*/  IADD3.X R8, PT, PT, R8, UR9, RZ, P3, !PT ;  /* 0x0000000908087c10 */ /* 0x004fca0009ffe4ff */
[----:B------:R0:W-:Y:S04]  /*eaa0*/  STL [R1+0x640], R8 ;  /* 0x0006400801007387 */ /* 0x0001e80000100800 */
[----:B0-----:R-:W2:Y:S02]  /*eab0*/  LDL.LU R8, [R1+0x784] ;  /* 0x0007840001087983 */ /* 0x001ea40000300800 */
[----:B--2---:R-:W-:-:S05]  /*eac0*/  IADD3 R8, P3, PT, R8, UR72, RZ ;  /* 0x0000004808087c10 */ /* 0x004fca000ff7e0ff */
[----:B------:R0:W-:Y:S04]  /*ead0*/  STL [R1+0x614], R8 ;  /* 0x0006140801007387 */ /* 0x0001e80000100800 */
[----:B0-----:R-:W2:Y:S01]  /*eae0*/  LDL.LU R8, [R1+0x780] ;  /* 0x0007800001087983 */ /* 0x001ea20000300800 */
[----:B----4-:R-:W-:Y:S02]  /*eaf0*/  IADD3.X R10, PT, PT, R10, UR9, RZ, P5, !PT ;  /* 0x000000090a0a7c10 */ /* 0x010fe4000affe4ff */
[----:B---3--:R-:W-:Y:S02]  /*eb00*/  IADD3 R11, P5, PT, R11, UR72, RZ ;  /* 0x000000480b0b7c10 */ /* 0x008fe4000ffbe0ff */
        /* <DEDUP_REMOVED lines=18> */
[----:B--2---:R-:W-:Y:S02]  /*ec30*/  IADD3.X R8, PT, PT, R8, UR9, RZ, P4, !PT ;  /* 0x0000000908087c10 */ /* 0x004fe4000a7fe4ff */
[----:B------:R-:W-:-:S03]  /*ec40*/  IADD3 R9, P4, PT, R9, UR72, RZ ;  /* 0x0000004809097c10 */ /* 0x000fc6000ff9e0ff */
[----:B------:R0:W-:Y:S04]  /*ec50*/  STL [R1+0x638], R8 ;  /* 0x0006380801007387 */ /* 0x0001e80000100800 */
        /* <DEDUP_REMOVED lines=580> */
[----:B------:R-:W-:-:S02]  /*110a0*/  IADD3.X R22, PT, PT, R22, UR9, RZ, P2, !PT ;  /* 0x0000000916167c10 */ /* 0x000fc400097fe4ff */
[----:B--2---:R-:W-:Y:S02]  /*110b0*/  IADD3.X R8, PT, PT, R8, UR9, RZ, P1, !PT ;  /* 0x0000000908087c10 */ /* 0x004fe40008ffe4ff */
[----:B------:R-:W-:-:S03]  /*110c0*/  IADD3 R9, P1, PT, R9, UR72, RZ ;  /* 0x0000004809097c10 */ /* 0x000fc6000ff3e0ff */
        /* <DEDUP_REMOVED lines=32> */
[----:B0-----:R-:W2:Y:S01]  /*112d0*/  LDL.LU R0, [R1+0x6c8] ;  /* 0x0006c80001007983 */ /* 0x001ea20000300800 */
[----:B------:R-:W-:-:S05]  /*112e0*/  IADD3 R23, P2, PT, R23, UR12, RZ ;  /* 0x0000000c17177c10 */ /* 0x000fca000ff5e0ff */
[----:B------:R-:W-:Y:S04]  /*112f0*/  STL [R1+0x6d0], R23 ;  /* 0x0006d01701007387 */ /* 0x000fe80000100800 */
[----:B--2---:R0:W-:Y:S04]  /*11300*/  STL [R1+0x748], R0 ;  /* 0x0007480001007387 */ /* 0x0041e80000100800 */
[----:B0-----:R-:W2:Y:S04]  /*11310*/  LDL.LU R0, [R1+0x2d8] ;  /* 0x0002d80001007983 */ /* 0x001ea80000300800 */
        /* <DEDUP_REMOVED lines=58> */
[----:B------:R-:W-:Y:S02]  /*116c0*/  IADD3.X R23, PT, PT, R23, UR11, RZ, P3, !PT ;  /* 0x0000000b17177c10 */ /* 0x000fe40009ffe4ff */
[----:B------:R-:W-:Y:S02]  /*116d0*/  IADD3.X R28, PT, PT, R28, UR11, RZ, P1, !PT ;  /* 0x0000000b1c1c7c10 */ /* 0x000fe40008ffe4ff */
[----:B------:R-:W-:Y:S02]  /*116e0*/  IADD3.X R22, PT, PT, R22, UR11, RZ, P2, !PT ;  /* 0x0000000b16167c10 */ /* 0x000fe400097fe4ff */
[----:B--2---:R-:W-:-:S05]  /*116f0*/  IADD3 R0, P4, PT, R0, UR12, RZ ;  /* 0x0000000c00007c10 */ /* 0x004fca000ff9e0ff */
[----:B------:R0:W-:Y:S01]  /*11700*/  STL [R1+0x6c8], R0 ;  /* 0x0006c80001007387 */ /* 0x0001e20000100800 */
[----:B------:R-:W-:Y:S02]  /*11710*/  IADD3.X R2, PT, PT, R2, UR11, RZ, P4, !PT ;  /* 0x0000000b02027c10 */ /* 0x000fe4000a7fe4ff */
[----:B------:R-:W-:Y:S01]  /*11720*/  IADD3 R3, P4, PT, R3, UR12, RZ ;  /* 0x0000000c03037c10 */ /* 0x000fe2000ff9e0ff */
[----:B0-----:R0:W5:Y:S04]  /*11730*/  LDL.LU R0, [R1+0x744] ;  /* 0x0007440001007983 */ /* 0x0011680000300800 */
[----:B------:R0:W-:Y:S04]  /*11740*/  STL [R1+0x2d0], R8 ;  /* 0x0002d00801007387 */ /* 0x0001e80000100800 */
        /* <DEDUP_REMOVED lines=16> */
[----:B------:R0:W-:Y:S01]  /*11850*/  STL [R1+0x6e8], R7 ;  /* 0x0006e80701007387 */ /* 0x0001e20000100800 */
[----:B------:R-:W-:-:S03]  /*11860*/  IADD3.X R14, PT, PT, R14, UR11, RZ, P4, !PT ;  /* 0x0000000b0e0e7c10 */ /* 0x000fc6000a7fe4ff */
        /* <DEDUP_REMOVED lines=10> */
[----:B------:R-:W-:Y:S05]  /*11910*/  @P0 BRA `(.L_x_2) ;  /* 0xffffff3000240947 */ /* 0x000fea000383ffff */
.L_x_1:
[----:B-1---5:R-:W2:Y:S01]  /*11920*/  LDL.LU R0, [R1+0x20] ;  /* 0x0000200001007983 */ /* 0x022ea20000300800 */
[----:B0-----:R-:W0:Y:S01]  /*11930*/  S2R R13, SR_TID.X ;  /* 0x00000000000d7919 */ /* 0x001e220000002100 */
[----:B------:R-:W1:Y:S01]  /*11940*/  S2UR UR5, SR_CgaCtaId ;  /* 0x00000000000579c3 */ /* 0x000e620000008800 */
[----:B------:R-:W-:Y:S01]  /*11950*/  UMOV UR4, 0x400 ;  /* 0x0000040000047882 */ /* 0x000fe20000000000 */
[----:B------:R-:W3:Y:S01]  /*11960*/  LDCU.128 UR8, c[0x0][0x390] ;  /* 0x00007200ff0877ac */ /* 0x000ee20008000c00 */
[----:B------:R-:W2:Y:S04]  /*11970*/  LDL.LU R2, [R1+0x24] ;  /* 0x0000240001027983 */ /* 0x000ea80000300800 */
[----:B------:R-:W4:Y:S04]  /*11980*/  LDL.LU R29, [R1+0x28] ;  /* 0x00002800011d7983 */ /* 0x000f280000300800 */
        /* <DEDUP_REMOVED lines=21> */
[----:B------:R-:W3:Y:S04]  /*11ae0*/  LDL.LU R11, [R1] ;  /* 0x00000000010b7983 */ /* 0x000ee80000300800 */
[----:B------:R-:W3:Y:S04]  /*11af0*/  LDL.LU R10, [R1+0x4] ;  /* 0x00000400010a7983 */ /* 0x000ee80000300800 */
[----:B------:R-:W3:Y:S04]  /*11b00*/  LDL.LU R20, [R1+0x8] ;  /* 0x0000080001147983 */ /* 0x000ee80000300800 */
[----:B------:R-:W3:Y:S01]  /*11b10*/  LDL.LU R17, [R1+0xc] ;  /* 0x00000c0001117983 */ /* 0x000ee20000300800 */
[----:B-1----:R-:W-:Y:S01]  /*11b20*/  ULEA UR4, UR5, UR4, 0x18 ;  /* 0x0000000405047291 */ /* 0x002fe2000f8ec0ff */
[----:B------:R-:W1:Y:S01]  /*11b30*/  LDCU UR5, c[0x0][0x3b8] ;  /* 0x00007700ff0577ac */ /* 0x000e620008000800 */
[----:B--2---:R-:W-:-:S04]  /*11b40*/  F2FP.SATFINITE.E4M3.F32.PACK_AB_MERGE_C R2, R2, R0, RZ ;  /* 0x000000000202723e */ /* 0x004fc800048070ff */
[----:B------:R-:W-:Y:S02]  /*11b50*/  LOP3.LUT R2, R2, 0xffff, RZ, 0xc0, !PT ;  /* 0x0000ffff02027812 */ /* 0x000fe400078ec0ff */
[----:B----4-:R-:W-:Y:S02]  /*11b60*/  F2FP.SATFINITE.E4M3.F32.PACK_AB_MERGE_C R0, R28, R29, RZ ;  /* 0x0000001d1c00723e */ /* 0x010fe400048070ff */
[----:B---3--:R-:W-:Y:S02]  /*11b70*/  F2FP.SATFINITE.E4M3.F32.PACK_AB_MERGE_C R3, R3, R27, RZ ;  /* 0x0000001b0303723e */ /* 0x008fe400048070ff */
[----:B------:R-:W-:Y:S02]  /*11b80*/  F2FP.SATFINITE.E4M3.F32.PACK_AB_MERGE_C R4, R4, R26, RZ ;  /* 0x0000001a0404723e */ /* 0x000fe400048070ff */
[----:B------:R-:W-:Y:S02]  /*11b90*/  F2FP.SATFINITE.E4M3.F32.PACK_AB_MERGE_C R5, R5, R25, RZ ;  /* 0x000000190505723e */ /* 0x000fe400048070ff */
[----:B------:R-:W2:Y:S01]  /*11ba0*/  LDL.LU R25, [R1+0x740] ;  /* 0x0007400001197983 */ /* 0x000ea20000300800 */
[----:B------:R-:W-:-:S03]  /*11bb0*/  F2FP.SATFINITE.E4M3.F32.PACK_AB_MERGE_C R6, R6, R24, RZ ;  /* 0x000000180606723e */ /* 0x000fc600048070ff */
[----:B------:R-:W3:Y:S01]  /*11bc0*/  LDL.LU R24, [R1+0xd0] ;  /* 0x0000d00001187983 */ /* 0x000ee20000300800 */
[----:B------:R-:W-:-:S03]  /*11bd0*/  F2FP.SATFINITE.E4M3.F32.PACK_AB_MERGE_C R7, R7, R23, RZ ;  /* 0x000000170707723e */ /* 0x000fc600048070ff */
[----:B------:R-:W3:Y:S01]  /*11be0*/  LDL.LU R23, [R1+0xd4] ;  /* 0x0000d40001177983 */ /* 0x000ee20000300800 */
[----:B------:R-:W-:-:S03]  /*11bf0*/  F2FP.SATFINITE.E4M3.F32.PACK_AB_MERGE_C R12, R12, R22, RZ ;  /* 0x000000160c0c723e */ /* 0x000fc600048070ff */
[----:B------:R-:W4:Y:S01]  /*11c00*/  LDL.LU R22, [R1+0xd8] ;  /* 0x0000d80001167983 */ /* 0x000f220000300800 */
[----:B------:R-:W-:-:S04]  /*11c10*/  F2FP.SATFINITE.E4M3.F32.PACK_AB_MERGE_C R8, R8, R21, RZ ;  /* 0x000000150808723e */ /* 0x000fc800048070ff */
[----:B------:R-:W-:Y:S02]  /*11c20*/  LOP3.LUT R21, R8, 0xffff, RZ, 0xc0, !PT ;  /* 0x0000ffff08157812 */ /* 0x000fe400078ec0ff */
[----:B------:R-:W-:Y:S01]  /*11c30*/  F2FP.SATFINITE.E4M3.F32.PACK_AB_MERGE_C R9, R9, R19, RZ ;  /* 0x000000130909723e */ /* 0x000fe200048070ff */
[C---:B0-----:R-:W-:Y:S01]  /*11c40*/  IMAD.SHL.U32 R19, R13.reuse, 0x20, RZ ;  /* 0x000000200d137824 */ /* 0x041fe200078e00ff */
[----:B------:R-:W-:Y:S01]  /*11c50*/  F2FP.SATFINITE.E4M3.F32.PACK_AB_MERGE_C R14, R14, R18, RZ ;  /* 0x000000120e0e723e */ /* 0x000fe200048070ff */
[----:B------:R-:W-:-:S03]  /*11c60*/  IMAD.SHL.U32 R18, R13, 0x10, RZ ;  /* 0x000000100d127824 */ /* 0x000fc600078e00ff */
[----:B------:R-:W-:Y:S02]  /*11c70*/  LOP3.LUT R19, R19, 0x200, RZ, 0xc0, !PT ;  /* 0x0000020013137812 */ /* 0x000fe400078ec0ff */
[----:B------:R-:W-:Y:S02]  /*11c80*/  LOP3.LUT R18, R18, 0xf0, RZ, 0xc0, !PT ;  /* 0x000000f012127812 */ /* 0x000fe400078ec0ff */
[----:B------:R-:W-:Y:S02]  /*11c90*/  F2FP.SATFINITE.E4M3.F32.PACK_AB_MERGE_C R15, R15, R16, RZ ;  /* 0x000000100f0f723e */ /* 0x000fe400048070ff */
[----:B------:R-:W-:Y:S02]  /*11ca0*/  SHF.R.U32.HI R16, RZ, 0x8, R21 ;  /* 0x00000008ff107819 */ /* 0x000fe40000011615 */
[----:B------:R-:W-:Y:S02]  /*11cb0*/  F2FP.SATFINITE.E4M3.F32.PACK_AB_MERGE_C R10, R10, R11, RZ ;  /* 0x0000000b0a0a723e */ /* 0x000fe400048070ff */
[----:B------:R-:W-:-:S02]  /*11cc0*/  SHF.R.U32.HI R11, RZ, 0x8, R2 ;  /* 0x00000008ff0b7819 */ /* 0x000fc40000011602 */
[----:B------:R-:W-:Y:S02]  /*11cd0*/  F2FP.SATFINITE.E4M3.F32.PACK_AB_MERGE_C R17, R17, R20, RZ ;  /* 0x000000141111723e */ /* 0x000fe400048070ff */
[----:B------:R-:W4:Y:S01]  /*11ce0*/  LDL.LU R20, [R1+0xdc] ;  /* 0x0000dc0001147983 */ /* 0x000f220000300800 */
[----:B------:R-:W-:Y:S02]  /*11cf0*/  PRMT R8, R2, 0x3340, R21 ;  /* 0x0000334002087816 */ /* 0x000fe40000000015 */
[----:B------:R-:W-:Y:S01]  /*11d00*/  LOP3.LUT R11, R11, 0xffff, RZ, 0xc0, !PT ;  /* 0x0000ffff0b0b7812 */ /* 0x000fe200078ec0ff */
[----:B------:R-:W4:Y:S01]  /*11d10*/  LDL.LU R27, [R1+0x6f4] ;  /* 0x0006f400011b7983 */ /* 0x000f220000300800 */
[----:B------:R-:W-:Y:S02]  /*11d20*/  LOP3.LUT R16, R16, 0xffff, RZ, 0xc0, !PT ;  /* 0x0000ffff10107812 */ /* 0x000fe400078ec0ff */
[----:B------:R-:W-:Y:S01]  /*11d30*/  IADD3 R2, PT, PT, R19, UR4, R18 ;  /* 0x0000000413027c10 */ /* 0x000fe2000fffe012 */
[----:B------:R-:W4:Y:S01]  /*11d40*/  LDL.LU R26, [R1+0x71c] ;  /* 0x00071c00011a7983 */ /* 0x000f220000300800 */
[----:B------:R-:W-:-:S02]  /*11d50*/  LOP3.LUT R19, R0, 0xffff, RZ, 0xc0, !PT ;  /* 0x0000ffff00137812 */ /* 0x000fc400078ec0ff */
[----:B------:R-:W-:Y:S02]  /*11d60*/  LOP3.LUT R0, R6, 0xffff, RZ, 0xc0, !PT ;  /* 0x0000ffff06007812 */ /* 0x000fe400078ec0ff */
[----:B------:R-:W-:Y:S02]  /*11d70*/  LOP3.LUT R6, R9, 0xffff, RZ, 0xc0, !PT ;  /* 0x0000ffff09067812 */ /* 0x000fe400078ec0ff */
[----:B------:R-:W-:Y:S02]  /*11d80*/  PRMT R11, R11, 0x3340, R16 ;  /* 0x000033400b0b7816 */ /* 0x000fe40000000010 */
[----:B------:R-:W-:Y:S02]  /*11d90*/  LOP3.LUT R16, R5, 0xffff, RZ, 0xc0, !PT ;  /* 0x0000ffff05107812 */ /* 0x000fe400078ec0ff */
[----:B------:R-:W-:Y:S02]  /*11da0*/  LOP3.LUT R21, R10, 0xffff, RZ, 0xc0, !PT ;  /* 0x0000ffff0a157812 */ /* 0x000fe400078ec0ff */
[----:B------:R-:W-:-:S02]  /*11db0*/  SHF.R.U32.HI R18, RZ, 0x8, R19 ;  /* 0x00000008ff127819 */ /* 0x000fc40000011613 */
[--C-:B------:R-:W-:Y:S02]  /*11dc0*/  PRMT R9, R19, 0x3340, R6.reuse ;  /* 0x0000334013097816 */ /* 0x100fe40000000006 */
[----:B------:R-:W-:Y:S02]  /*11dd0*/  SHF.R.U32.HI R19, RZ, 0x8, R6 ;  /* 0x00000008ff137819 */ /* 0x000fe40000011606 */
[----:B------:R-:W-:Y:S02]  /*11de0*/  SHF.R.U32.HI R5, RZ, 0x8, R16 ;  /* 0x00000008ff057819 */ /* 0x000fe40000011610 */
[----:B------:R-:W-:Y:S02]  /*11df0*/  SHF.R.U32.HI R6, RZ, 0x8, R21 ;  /* 0x00000008ff067819 */ /* 0x000fe40000011615 */
[----:B------:R-:W-:Y:S02]  /*11e00*/  LOP3.LUT R5, R5, 0xffff, RZ, 0xc0, !PT ;  /* 0x0000ffff05057812 */ /* 0x000fe400078ec0ff */
[----:B------:R-:W-:-:S02]  /*11e10*/  LOP3.LUT R6, R6, 0xffff, RZ, 0xc0, !PT ;  /* 0x0000ffff06067812 */ /* 0x000fc400078ec0ff */
[----:B------:R-:W-:Y:S02]  /*11e20*/  PRMT R10, R16, 0x3340, R21 ;  /* 0x00003340100a7816 */ /* 0x000fe40000000015 */
[----:B------:R-:W-:-:S04]  /*11e30*/  PRMT R5, R5, 0x3340, R6 ;  /* 0x0000334005057816 */ /* 0x000fc80000000006 */
[----:B------:R-:W-:Y:S02]  /*11e40*/  PRMT R10, R10, 0x5410, R5 ;  /* 0x000054100a0a7816 */ /* 0x000fe40000000005 */
[----:B------:R-:W-:Y:S02]  /*11e50*/  LOP3.LUT R17, R17, 0xffff, RZ, 0xc0, !PT ;  /* 0x0000ffff11117812 */ /* 0x000fe400078ec0ff */
[----:B---3--:R-:W-:Y:S02]  /*11e60*/  F2FP.SATFINITE.E4M3.F32.PACK_AB_MERGE_C R5, R23, R24, RZ ;  /* 0x000000181705723e */ /* 0x008fe400048070ff */
[----:B------:R-:W3:Y:S01]  /*11e70*/  LDL.LU R24, [R1+0x720] ;  /* 0x0007200001187983 */ /* 0x000ee20000300800 */
[----:B------:R-:W-:Y:S02]  /*11e80*/  SHF.R.U32.HI R16, RZ, 0x8, R0 ;  /* 0x00000008ff107819 */ /* 0x000fe40000011600 */
[--C-:B------:R-:W-:Y:S02]  /*11e90*/  PRMT R0, R0, 0x3340, R17.reuse ;  /* 0x0000334000007816 */ /* 0x100fe40000000011 */
[----:B------:R-:W-:-:S02]  /*11ea0*/  SHF.R.U32.HI R17, RZ, 0x8, R17 ;  /* 0x00000008ff117819 */ /* 0x000fc40000011611 */
[----:B------:R-:W-:Y:S02]  /*11eb0*/  LOP3.LUT R18, R18, 0xffff, RZ, 0xc0, !PT ;  /* 0x0000ffff12127812 */ /* 0x000fe400078ec0ff */
[----:B------:R-:W-:Y:S02]  /*11ec0*/  LOP3.LUT R19, R19, 0xffff, RZ, 0xc0, !PT ;  /* 0x0000ffff13137812 */ /* 0x000fe400078ec0ff */
[----:B------:R-:W-:Y:S02]  /*11ed0*/  LOP3.LUT R16, R16, 0xffff, RZ, 0xc0, !PT ;  /* 0x0000ffff10107812 */ /* 0x000fe400078ec0ff */
[----:B------:R-:W-:Y:S02]  /*11ee0*/  LOP3.LUT R17, R17, 0xffff, RZ, 0xc0, !PT ;  /* 0x0000ffff11117812 */ /* 0x000fe400078ec0ff */
[----:B--2---:R-:W-:Y:S02]  /*11ef0*/  LOP3.LUT R21, R25, 0x100, RZ, 0xc0, !PT ;  /* 0x0000010019157812 */ /* 0x004fe400078ec0ff */
[----:B------:R-:W-:-:S02]  /*11f00*/  PRMT R18, R18, 0x3340, R19 ;  /* 0x0000334012127816 */ /* 0x000fc40000000013 */
[----:B------:R-:W-:Y:S01]  /*11f10*/  PRMT R17, R16, 0x3340, R17 ;  /* 0x0000334010117816 */ /* 0x000fe20000000011 */
[----:B------:R-:W-:Y:S01]  /*11f20*/  IMAD.IADD R2, R21, 0x1, R2 ;  /* 0x0000000115027824 */ /* 0x000fe200078e0202 */
[----:B------:R-:W-:Y:S02]  /*11f30*/  PRMT R8, R8, 0x5410, R11 ;  /* 0x0000541008087816 */ /* 0x000fe4000000000b */
[----:B------:R-:W-:Y:S02]  /*11f40*/  PRMT R9, R9, 0x5410, R18 ;  /* 0x0000541009097816 */ /* 0x000fe40000000012 */
[----:B------:R-:W-:Y:S01]  /*11f50*/  PRMT R11, R0, 0x5410, R17 ;  /* 0x00005410000b7816 */ /* 0x000fe20000000011 */
[----:B------:R-:W-:Y:S01]  /*11f60*/  BAR.SYNC.DEFER_BLOCKING 0x0 ;  /* 0x0000000000007b1d */ /* 0x000fe20000010000 */
[----:B------:R-:W-:Y:S02]  /*11f70*/  LOP3.LUT R21, R15, 0xffff, RZ, 0xc0, !PT ;  /* 0x0000ffff0f157812 */ /* 0x000fe400078ec0ff */
[----:B------:R-:W-:-:S02]  /*11f80*/  LOP3.LUT R18, R4, 0xffff, RZ, 0xc0, !PT ;  /* 0x0000ffff04127812 */ /* 0x000fc400078ec0ff */
[----:B------:R-:W-:-:S03]  /*11f90*/  LOP3.LUT R0, R7, 0xffff, RZ, 0xc0, !PT ;  /* 0x0000ffff07007812 */ /* 0x000fc600078ec0ff */
[----:B------:R-:W0:Y:S01]  /*11fa0*/  LDC R17, c[0x0][0x3b4] ;  /* 0x0000ed00ff117b82 */ /* 0x000e220000000800 */
[----:B------:R2:W-:Y:S01]  /*11fb0*/  STSM.16.M88.4 [R2], R8 ;  /* 0x0000000802007844 */ /* 0x0005e20000000200 */
[----:B----4-:R-:W-:Y:S01]  /*11fc0*/  VIADD R16, R27, 0x1 ;  /* 0x000000011b107836 */ /* 0x010fe20000000000 */
[----:B------:R-:W-:-:S04]  /*11fd0*/  F2FP.SATFINITE.E4M3.F32.PACK_AB_MERGE_C R6, R20, R22, RZ ;  /* 0x000000161406723e */ /* 0x000fc800048070ff */
[----:B------:R-:W-:Y:S02]  /*11fe0*/  ISETP.GE.AND P1, PT, R16, UR11, PT ;  /* 0x0000000b10007c0c */ /* 0x000fe4000bf26270 */
[----:B------:R-:W-:-:S04]  /*11ff0*/  LOP3.LUT R16, R13, 0x3f, RZ, 0xc0, !PT ;  /* 0x0000003f0d107812 */ /* 0x000fc800078ec0ff */
[----:B------:R-:W-:Y:S02]  /*12000*/  LEA R16, R16, UR4, 0x4 ;  /* 0x0000000410107c11 */ /* 0x000fe4000f8e20ff */
[----:B------:R-:W-:Y:S02]  /*12010*/  LOP3.LUT R23, R5, 0xffff, RZ, 0xc0, !PT ;  /* 0x0000ffff05177812 */ /* 0x000fe400078ec0ff */
[----:B------:R-:W-:Y:S01]  /*12020*/  LOP3.LUT R15, R6, 0xffff, RZ, 0xc0, !PT ;  /* 0x0000ffff060f7812 */ /* 0x000fe200078ec0ff */
[----:B------:R-:W-:Y:S01]  /*12030*/  BAR.SYNC.DEFER_BLOCKING 0x0 ;  /* 0x0000000000007b1d */ /* 0x000fe20000010000 */
[----:B------:R-:W-:Y:S02]  /*12040*/  LOP3.LUT R19, R3, 0xffff, RZ, 0xc0, !PT ;  /* 0x0000ffff03137812 */ /* 0x000fe400078ec0ff */
[----:B------:R-:W-:Y:S02]  /*12050*/  LOP3.LUT R14, R14, 0xffff, RZ, 0xc0, !PT ;  /* 0x0000ffff0e0e7812 */ /* 0x000fe400078ec0ff */
[----:B------:R-:W-:-:S02]  /*12060*/  LOP3.LUT R12, R12, 0xffff, RZ, 0xc0, !PT ;  /* 0x0000ffff0c0c7812 */ /* 0x000fc400078ec0ff */
[----:B------:R-:W-:Y:S02]  /*12070*/  SHF.R.U32.HI R3, RZ, 0x8, R19 ;  /* 0x00000008ff037819 */ /* 0x000fe40000011613 */
[--C-:B--2---:R-:W-:Y:S02]  /*12080*/  PRMT R8, R19, 0x3340, R14.reuse ;  /* 0x0000334013087816 */ /* 0x104fe4000000000e */
[----:B------:R-:W-:Y:S02]  /*12090*/  SHF.R.U32.HI R19, RZ, 0x8, R14 ;  /* 0x00000008ff137819 */ /* 0x000fe4000001160e */
[----:B------:R-:W-:Y:S02]  /*120a0*/  SHF.R.U32.HI R13, RZ, 0x8, R18 ;  /* 0x00000008ff0d7819 */ /* 0x000fe40000011612 */
[----:B------:R-:W-:Y:S02]  /*120b0*/  PRMT R9, R18, 0x3340, R21 ;  /* 0x0000334012097816 */ /* 0x000fe40000000015 */
[----:B------:R-:W-:Y:S01]  /*120c0*/  SHF.R.U32.HI R14, RZ, 0x8, R0 ;  /* 0x00000008ff0e7819 */ /* 0x000fe20000011600 */
[----:B------:R-:W2:Y:S01]  /*120d0*/  LDS.128 R4, [R16] ;  /* 0x0000000010047984 */ /* 0x000ea20000000c00 */
[----:B------:R-:W-:-:S02]  /*120e0*/  PRMT R10, R0, 0x3340, R23 ;  /* 0x00003340000a7816 */ /* 0x000fc40000000017 */
[----:B------:R-:W-:Y:S02]  /*120f0*/  PRMT R11, R12, 0x3340, R15 ;  /* 0x000033400c0b7816 */ /* 0x000fe4000000000f */
[----:B------:R-:W-:Y:S02]  /*12100*/  SHF.R.U32.HI R18, RZ, 0x8, R21 ;  /* 0x00000008ff127819 */ /* 0x000fe40000011615 */
[----:B------:R-:W-:Y:S02]  /*12110*/  SHF.R.U32.HI R20, RZ, 0x8, R23 ;  /* 0x00000008ff147819 */ /* 0x000fe40000011617 */
[----:B------:R-:W-:Y:S02]  /*12120*/  SHF.R.U32.HI R0, RZ, 0x8, R12 ;  /* 0x00000008ff007819 */ /* 0x000fe4000001160c */
[----:B------:R-:W-:Y:S02]  /*12130*/  SHF.R.U32.HI R15, RZ, 0x8, R15 ;  /* 0x00000008ff0f7819 */ /* 0x000fe4000001160f */
[----:B------:R-:W-:-:S02]  /*12140*/  LOP3.LUT R12, R3, 0xffff, RZ, 0xc0, !PT ;  /* 0x0000ffff030c7812 */ /* 0x000fc400078ec0ff */
[----:B------:R-:W-:Y:S02]  /*12150*/  LOP3.LUT R3, R14, 0xffff, RZ, 0xc0, !PT ;  /* 0x0000ffff0e037812 */ /* 0x000fe400078ec0ff */
[----:B------:R-:W-:Y:S02]  /*12160*/  LOP3.LUT R19, R19, 0xffff, RZ, 0xc0, !PT ;  /* 0x0000ffff13137812 */ /* 0x000fe400078ec0ff */
[----:B------:R-:W-:Y:S02]  /*12170*/  LOP3.LUT R13, R13, 0xffff, RZ, 0xc0, !PT ;  /* 0x0000ffff0d0d7812 */ /* 0x000fe400078ec0ff */
[----:B------:R-:W-:Y:S02]  /*12180*/  LOP3.LUT R18, R18, 0xffff, RZ, 0xc0, !PT ;  /* 0x0000ffff12127812 */ /* 0x000fe400078ec0ff */
[----:B------:R-:W-:Y:S02]  /*12190*/  LOP3.LUT R20, R20, 0xffff, RZ, 0xc0, !PT ;  /* 0x0000ffff14147812 */ /* 0x000fe400078ec0ff */
[----:B------:R-:W-:-:S02]  /*121a0*/  LOP3.LUT R21, R0, 0xffff, RZ, 0xc0, !PT ;  /* 0x0000ffff00157812 */ /* 0x000fc400078ec0ff */
[----:B------:R-:W-:Y:S02]  /*121b0*/  LOP3.LUT R14, R15, 0xffff, RZ, 0xc0, !PT ;  /* 0x0000ffff0f0e7812 */ /* 0x000fe400078ec0ff */
[----:B------:R-:W-:Y:S02]  /*121c0*/  PRMT R19, R12, 0x3340, R19 ;  /* 0x000033400c137816 */ /* 0x000fe40000000013 */
[----:B------:R-:W-:Y:S02]  /*121d0*/  PRMT R18, R13, 0x3340, R18 ;  /* 0x000033400d127816 */ /* 0x000fe40000000012 */
[----:B------:R-:W-:Y:S02]  /*121e0*/  PRMT R3, R3, 0x3340, R20 ;  /* 0x0000334003037816 */ /* 0x000fe40000000014 */
[----:B------:R-:W-:Y:S02]  /*121f0*/  PRMT R14, R21, 0x3340, R14 ;  /* 0x00003340150e7816 */ /* 0x000fe4000000000e */
[----:B------:R-:W-:-:S02]  /*12200*/  PRMT R8, R8, 0x5410, R19 ;  /* 0x0000541008087816 */ /* 0x000fc40000000013 */
[----:B------:R-:W-:Y:S02]  /*12210*/  PRMT R9, R9, 0x5410, R18 ;  /* 0x0000541009097816 */ /* 0x000fe40000000012 */
[----:B------:R-:W-:Y:S02]  /*12220*/  PRMT R10, R10, 0x5410, R3 ;  /* 0x000054100a0a7816 */ /* 0x000fe40000000003 */
[----:B------:R-:W-:Y:S01]  /*12230*/  PRMT R11, R11, 0x5410, R14 ;  /* 0x000054100b0b7816 */ /* 0x000fe2000000000e */
[----:B------:R-:W-:Y:S01]  /*12240*/  BAR.SYNC.DEFER_BLOCKING 0x0 ;  /* 0x0000000000007b1d */ /* 0x000fe20000010000 */
[C---:B0-----:R-:W-:Y:S01]  /*12250*/  IMAD R22, R26.reuse, R17, RZ ;  /* 0x000000111a167224 */ /* 0x041fe200078e02ff */
[----:B------:R-:W-:Y:S01]  /*12260*/  ISETP.GE.AND P0, PT, R26, UR10, PT ;  /* 0x0000000a1a007c0c */ /* 0x000fe2000bf06270 */
[----:B-1----:R-:W-:-:S03]  /*12270*/  IMAD R20, R27, UR5, RZ ;  /* 0x000000051b147c24 */ /* 0x002fc6000f8e02ff */
[C---:B------:R-:W-:Y:S02]  /*12280*/  IADD3 R0, P2, PT, R22.reuse, UR8, RZ ;  /* 0x0000000816007c10 */ /* 0x040fe4000ff5e0ff */
[C---:B------:R-:W-:Y:S01]  /*12290*/  ISETP.LT.AND P0, PT, R27.reuse, UR11, !P0 ;  /* 0x0000000b1b007c0c */ /* 0x040fe2000c701270 */
[C---:B------:R-:W-:Y:S01]  /*122a0*/  VIADD R13, R27.reuse, 0x2 ;  /* 0x000000021b0d7836 */ /* 0x040fe20000000000 */
[----:B------:R0:W-:Y:S01]  /*122b0*/  STSM.16.M88.4 [R2], R8 ;  /* 0x0000000802007844 */ /* 0x0001e20000000200 */
[----:B------:R-:W-:Y:S02]  /*122c0*/  SHF.R.S32.HI R18, RZ, 0x1f, R20 ;  /* 0x0000001fff127819 */ /* 0x000fe40000011414 */
[----:B------:R-:W-:Y:S02]  /*122d0*/  LEA.HI.X.SX32 R3, R22, UR9, 0x1, P2 ;  /* 0x0000000916037c11 */ /* 0x000fe400090f0eff */
[----:B------:R-:W-:Y:S01]  /*122e0*/  IADD3 R12, P4, PT, R20, R0, RZ ;  /* 0x00000000140c7210 */ /* 0x000fe20007f9e0ff */
[----:B------:R-:W-:Y:S01]  /*122f0*/  VIADD R15, R27, 0x3 ;  /* 0x000000031b0f7836 */ /* 0x000fe20000000000 */
[----:B------:R-:W-:Y:S01]  /*12300*/  ISETP.GE.AND P3, PT, R13, UR11, PT ;  /* 0x0000000b0d007c0c */ /* 0x000fe2000bf66270 */
[----:B------:R-:W-:Y:S01]  /*12310*/  IMAD R14, R17, 0x40, R22 ;  /* 0x00000040110e7824 */ /* 0x000fe200078e0216 */
[----:B--2---:R-:W-:Y:S01]  /*12320*/  PRMT R23, R4, 0x7770, RZ ;  /* 0x0000777004177816 */ /* 0x004fe200000000ff */
[----:B------:R-:W-:Y:S01]  /*12330*/  IMAD.X R13, R18, 0x1, R3, P4 ;  /* 0x00000001120d7824 */ /* 0x000fe200020e0603 */
[----:B------:R-:W-:Y:S01]  /*12340*/  BAR.SYNC.DEFER_BLOCKING 0x0 ;  /* 0x0000000000007b1d */ /* 0x000fe20000010000 */
[----:B------:R-:W-:-:S02]  /*12350*/  ISETP.GE.AND P4, PT, R27, UR11, PT ;  /* 0x0000000b1b007c0c */ /* 0x000fc4000bf86270 */
[----:B------:R-:W-:Y:S01]  /*12360*/  ISETP.GE.AND P2, PT, R15, UR11, PT ;  /* 0x0000000b0f007c0c */ /* 0x000fe2000bf46270 */
[----:B------:R-:W-:Y:S01]  /*12370*/  VIADD R19, R20, UR5 ;  /* 0x0000000514137c36 */ /* 0x000fe20008000000 */
[----:B------:R-:W-:-:S04]  /*12380*/  ISETP.LT.AND P5, PT, R26, UR10, !P1 ;  /* 0x0000000a1a007c0c */ /* 0x000fc8000cfa1270 */
[----:B0-----:R-:W-:Y:S02]  /*12390*/  SHF.R.S32.HI R2, RZ, 0x1f, R19 ;  /* 0x0000001fff027819 */ /* 0x001fe40000011413 */
[----:B------:R-:W-:Y:S02]  /*123a0*/  IADD3 R10, P6, PT, R19, R0, RZ ;  /* 0x00000000130a7210 */ /* 0x000fe40007fde0ff */
[----:B------:R-:W-:Y:S01]  /*123b0*/  PRMT R17, R4, 0x7771, RZ ;  /* 0x0000777104117816 */ /* 0x000fe200000000ff */
[----:B------:R0:W-:Y:S01]  /*123c0*/  @P0 STG.E.U8 desc[UR6][R12.64], R23 ;  /* 0x000000170c000986 */ /* 0x0001e2000c101106 */
[----:B------:R-:W-:-:S04]  /*123d0*/  IADD3 R15, P0, PT, R14, UR8, RZ ;  /* 0x000000080e0f7c10 */ /* 0x000fc8000ff1e0ff */
[----:B------:R-:W-:Y:S02]  /*123e0*/  LEA.HI.X.SX32 R14, R14, UR9, 0x1, P0 ;  /* 0x000000090e0e7c11 */ /* 0x000fe400080f0eff */
[----:B------:R-:W-:Y:S01]  /*123f0*/  IADD3 R20, P0, PT, R20, R15, RZ ;  /* 0x0000000f14147210 */ /* 0x000fe20007f1e0ff */
[----:B------:R-:W-:-:S04]  /*12400*/  IMAD.X R11, R2, 0x1, R3, P6 ;  /* 0x00000001020b7824 */ /* 0x000fc800030e0603 */
[----:B------:R-:W-:Y:S01]  /*12410*/  IMAD.X R21, R18, 0x1, R14, P0 ;  /* 0x0000000112157824 */ /* 0x000fe200000e060e */
[----:B0-----:R-:W-:Y:S01]  /*12420*/  PRMT R13, R4, 0x7772, RZ ;  /* 0x00007772040d7816 */ /* 0x001fe200000000ff */
[----:B------:R-:W-:Y:S02]  /*12430*/  VIADD R8, R27, 0x4 ;  /* 0x000000041b087836 */ /* 0x000fe40000000000 */
[----:B------:R-:W-:Y:S02]  /*12440*/  VIADD R12, R19, UR5 ;  /* 0x00000005130c7c36 */ /* 0x000fe40008000000 */
[----:B------:R-:W-:Y:S01]  /*12450*/  VIADD R9, R27, 0x5 ;  /* 0x000000051b097836 */ /* 0x000fe20000000000 */
[----:B------:R-:W-:Y:S02]  /*12460*/  ISETP.GE.AND P0, PT, R8, UR11, PT ;  /* 0x0000000b08007c0c */ /* 0x000fe4000bf06270 */
[----:B------:R-:W-:Y:S02]  /*12470*/  SHF.R.S32.HI R22, RZ, 0x1f, R12 ;  /* 0x0000001fff167819 */ /* 0x000fe4000001140c */
[----:B------:R-:W-:-:S02]  /*12480*/  IADD3 R8, P6, PT, R12, R0, RZ ;  /* 0x000000000c087210 */ /* 0x000fc40007fde0ff */
[----:B------:R-:W-:Y:S01]  /*12490*/  PRMT R23, R4, 0x7773, RZ ;  /* 0x0000777304177816 */ /* 0x000fe200000000ff */
[----:B------:R-:W-:Y:S01]  /*124a0*/  VIADD R4, R27, 0x6 ;  /* 0x000000061b047836 */ /* 0x000fe20000000000 */
[----:B---3--:R-:W-:-:S13]  /*124b0*/  ISETP.LT.AND P4, PT, R24, UR10, !P4 ;  /* 0x0000000a18007c0c */ /* 0x008fda000e781270 */
[----:B------:R0:W-:Y:S01]  /*124c0*/  @P4 STG.E.U8 desc[UR6][R20.64], R17 ;  /* 0x0000001114004986 */ /* 0x0001e2000c101106 */
[----:B------:R-:W-:-:S03]  /*124d0*/  ISETP.LT.AND P4, PT, R24, UR10, !P1 ;  /* 0x0000000a18007c0c */ /* 0x000fc6000cf81270 */
[----:B------:R1:W-:Y:S01]  /*124e0*/  @P5 STG.E.U8 desc[UR6][R10.64], R13 ;  /* 0x0000000d0a005986 */ /* 0x0003e2000c101106 */
[----:B------:R-:W-:Y:S02]  /*124f0*/  ISETP.LT.AND P5, PT, R26, UR10, !P3 ;  /* 0x0000000a1a007c0c */ /* 0x000fe4000dfa1270 */
[----:B------:R-:W-:-:S05]  /*12500*/  IADD3 R18, P1, PT, R19, R15, RZ ;  /* 0x0000000f13127210 */ /* 0x000fca0007f3e0ff */
[----:B------:R-:W-:Y:S01]  /*12510*/  IMAD.X R19, R2, 0x1, R14, P1 ;  /* 0x0000000102137824 */ /* 0x000fe200008e060e */
[----:B------:R-:W-:Y:S01]  /*12520*/  ISETP.GE.AND P1, PT, R9, UR11, PT ;  /* 0x0000000b09007c0c */ /* 0x000fe2000bf26270 */
[----:B------:R-:W-:Y:S01]  /*12530*/  IMAD.X R9, R22, 0x1, R3, P6 ;  /* 0x0000000116097824 */ /* 0x000fe200030e0603 */
[----:B0-----:R-:W-:Y:S01]  /*12540*/  PRMT R17, R5, 0x7770, RZ ;  /* 0x0000777005117816 */ /* 0x001fe200000000ff */
[----:B------:R-:W-:Y:S01]  /*12550*/  VIADD R2, R12, UR5 ;  /* 0x000000050c027c36 */ /* 0x000fe20008000000 */
[----:B------:R0:W-:Y:S01]  /*12560*/  @P4 STG.E.U8 desc[UR6][R18.64], R23 ;  /* 0x0000001712004986 */ /* 0x0001e2000c101106 */
[----:B------:R-:W-:-:S03]  /*12570*/  ISETP.LT.AND P4, PT, R24, UR10, !P3 ;  /* 0x0000000a18007c0c */ /* 0x000fc6000df81270 */
[----:B------:R2:W-:Y:S01]  /*12580*/  @P5 STG.E.U8 desc[UR6][R8.64], R17 ;  /* 0x0000001108005986 */ /* 0x0005e2000c101106 */
[----:B------:R-:W-:Y:S02]  /*12590*/  ISETP.LT.AND P5, PT, R26, UR10, !P2 ;  /* 0x0000000a1a007c0c */ /* 0x000fe4000d7a1270 */
[----:B------:R-:W-:Y:S02]  /*125a0*/  IADD3 R12, P3, PT, R12, R15, RZ ;  /* 0x0000000f0c0c7210 */ /* 0x000fe40007f7e0ff */
[----:B------:R-:W-:Y:S02]  /*125b0*/  SHF.R.S32.HI R20, RZ, 0x1f, R2 ;  /* 0x0000001fff147819 */ /* 0x000fe40000011402 */
[----:B-1----:R-:W-:Y:S01]  /*125c0*/  IADD3 R10, P6, PT, R2, R0, RZ ;  /* 0x00000000020a7210 */ /* 0x002fe20007fde0ff */
[----:B------:R-:W-:Y:S01]  /*125d0*/  IMAD.X R13, R22, 0x1, R14, P3 ;  /* 0x00000001160d7824 */ /* 0x000fe200018e060e */
[C---:B------:R-:W-:Y:S02]  /*125e0*/  PRMT R21, R5.reuse, 0x7771, RZ ;  /* 0x0000777105157816 */ /* 0x040fe400000000ff */
[----:B0-----:R-:W-:Y:S01]  /*125f0*/  PRMT R19, R5, 0x7772, RZ ;  /* 0x0000777205137816 */ /* 0x001fe200000000ff */
[----:B------:R-:W-:-:S02]  /*12600*/  IMAD.X R11, R20, 0x1, R3, P6 ;  /* 0x00000001140b7824 */ /* 0x000fc400030e0603 */
[----:B------:R-:W-:Y:S01]  /*12610*/  @P4 STG.E.U8 desc[UR6][R12.64], R21 ;  /* 0x000000150c004986 */ /* 0x000fe2000c101106 */
[----:B--2---:R-:W-:Y:S01]  /*12620*/  VIADD R17, R2, UR5 ;  /* 0x0000000502117c36 */ /* 0x004fe20008000000 */
[----:B------:R-:W-:Y:S02]  /*12630*/  ISETP.LT.AND P4, PT, R24, UR10, !P2 ;  /* 0x0000000a18007c0c */ /* 0x000fe4000d781270 */
[----:B------:R0:W-:Y:S01]  /*12640*/  @P5 STG.E.U8 desc[UR6][R10.64], R19 ;  /* 0x000000130a005986 */ /* 0x0001e2000c101106 */
[----:B------:R-:W-:Y:S02]  /*12650*/  ISETP.LT.AND P5, PT, R26, UR10, !P0 ;  /* 0x0000000a1a007c0c */ /* 0x000fe4000c7a1270 */
[----:B------:R-:W-:Y:S02]  /*12660*/  ISETP.GE.AND P3, PT, R4, UR11, PT ;  /* 0x0000000b04007c0c */ /* 0x000fe4000bf66270 */
[----:B------:R-:W-:Y:S02]  /*12670*/  IADD3 R8, P2, PT, R2, R15, RZ ;  /* 0x0000000f02087210 */ /* 0x000fe40007f5e0ff */
[----:B------:R-:W-:-:S02]  /*12680*/  SHF.R.S32.HI R18, RZ, 0x1f, R17 ;  /* 0x0000001fff127819 */ /* 0x000fc40000011411 */
[----:B------:R-:W-:Y:S01]  /*12690*/  IADD3 R4, P6, PT, R17, R0, RZ ;  /* 0x0000000011047210 */ /* 0x000fe20007fde0ff */
[----:B------:R-:W-:Y:S01]  /*126a0*/  VIADD R2, R27, 0x7 ;  /* 0x000000071b027836 */ /* 0x000fe20000000000 */
[----:B------:R-:W-:Y:S01]  /*126b0*/  PRMT R23, R5, 0x7773, RZ ;  /* 0x0000777305177816 */ /* 0x000fe200000000ff */
[----:B------:R-:W-:Y:S01]  /*126c0*/  IMAD.X R9, R20, 0x1, R14, P2 ;  /* 0x0000000114097824 */ /* 0x000fe200010e060e */
[----:B0-----:R-:W-:Y:S01]  /*126d0*/  PRMT R11, R6, 0x7770, RZ ;  /* 0x00007770060b7816 */ /* 0x001fe200000000ff */
[----:B------:R-:W-:Y:S01]  /*126e0*/  IMAD.X R5, R18, 0x1, R3, P6 ;  /* 0x0000000112057824 */ /* 0x000fe200030e0603 */
[----:B------:R-:W-:Y:S01]  /*126f0*/  ISETP.GE.AND P2, PT, R2, UR11, PT ;  /* 0x0000000b02007c0c */ /* 0x000fe2000bf46270 */
[----:B------:R-:W-:Y:S01]  /*12700*/  VIADD R2, R17, UR5 ;  /* 0x0000000511027c36 */ /* 0x000fe20008000000 */
[----:B------:R-:W-:Y:S01]  /*12710*/  ISETP.LT.AND P0, PT, R24, UR10, !P0 ;  /* 0x0000000a18007c0c */ /* 0x000fe2000c701270 */
[----:B------:R-:W-:Y:S01]  /*12720*/  @P4 STG.E.U8 desc[UR6][R8.64], R23 ;  /* 0x0000001708004986 */ /* 0x000fe2000c101106 */
[----:B------:R-:W-:-:S03]  /*12730*/  ISETP.LT.AND P4, PT, R26, UR10, !P1 ;  /* 0x0000000a1a007c0c */ /* 0x000fc6000cf81270 */
[----:B------:R0:W-:Y:S01]  /*12740*/  @P5 STG.E.U8 desc[UR6][R4.64], R11 ;  /* 0x0000000b04005986 */ /* 0x0001e2000c101106 */
[----:B------:R-:W-:Y:S02]  /*12750*/  IADD3 R12, P5, PT, R17, R15, RZ ;  /* 0x0000000f110c7210 */ /* 0x000fe40007fbe0ff */
[----:B------:R-:W-:Y:S02]  /*12760*/  SHF.R.S32.HI R22, RZ, 0x1f, R2 ;  /* 0x0000001fff167819 */ /* 0x000fe40000011402 */
[----:B------:R-:W-:Y:S01]  /*12770*/  IADD3 R20, P6, PT, R2, R0, RZ ;  /* 0x0000000002147210 */ /* 0x000fe20007fde0ff */
[----:B------:R-:W-:Y:S01]  /*12780*/  IMAD.X R13, R18, 0x1, R14, P5 ;  /* 0x00000001120d7824 */ /* 0x000fe200028e060e */
[C---:B------:R-:W-:Y:S02]  /*12790*/  PRMT R19, R6.reuse, 0x7771, RZ ;  /* 0x0000777106137816 */ /* 0x040fe400000000ff */
[----:B------:R-:W-:Y:S01]  /*127a0*/  PRMT R17, R6, 0x7772, RZ ;  /* 0x0000777206117816 */ /* 0x000fe200000000ff */
[----:B------:R-:W-:-:S02]  /*127b0*/  IMAD.X R21, R22, 0x1, R3, P6 ;  /* 0x0000000116157824 */ /* 0x000fc400030e0603 */
[----:B------:R1:W-:Y:S01]  /*127c0*/  @P0 STG.E.U8 desc[UR6][R12.64], R19 ;  /* 0x000000130c000986 */ /* 0x0003e2000c101106 */
[----:B0-----:R-:W-:Y:S01]  /*127d0*/  IADD3 R4, P0, PT, R2, R15, RZ ;  /* 0x0000000f02047210 */ /* 0x001fe20007f1e0ff */
[C---:B------:R-:W-:Y:S01]  /*127e0*/  VIADD R10, R27.reuse, 0x8 ;  /* 0x000000081b0a7836 */ /* 0x040fe20000000000 */
[----:B------:R-:W-:Y:S01]  /*127f0*/  ISETP.LT.AND P1, PT, R24, UR10, !P1 ;  /* 0x0000000a18007c0c */ /* 0x000fe2000cf21270 */
[----:B------:R-:W-:Y:S01]  /*12800*/  VIADD R2, R2, UR5 ;  /* 0x0000000502027c36 */ /* 0x000fe20008000000 */
[----:B------:R-:W-:Y:S01]  /*12810*/  @P4 STG.E.U8 desc[UR6][R20.64], R17 ;  /* 0x0000001114004986 */ /* 0x000fe2000c101106 */
[----:B------:R-:W-:Y:S01]  /*12820*/  ISETP.LT.AND P4, PT, R26, UR10, !P3 ;  /* 0x0000000a1a007c0c */ /* 0x000fe2000df81270 */
[----:B------:R-:W-:Y:S01]  /*12830*/  VIADD R23, R27, 0x9 ;  /* 0x000000091b177836 */ /* 0x000fe20000000000 */
[----:B------:R-:W-:Y:S01]  /*12840*/  ISETP.GE.AND P5, PT, R10, UR11, PT ;  /* 0x0000000b0a007c0c */ /* 0x000fe2000bfa6270 */
[----:B------:R-:W-:Y:S01]  /*12850*/  IMAD.X R5, R22, 0x1, R14, P0 ;  /* 0x0000000116057824 */ /* 0x000fe200000e060e */
[----:B------:R-:W-:Y:S01]  /*12860*/  SHF.R.S32.HI R22, RZ, 0x1f, R2 ;  /* 0x0000001fff167819 */ /* 0x000fe20000011402 */
[----:B------:R0:W2:Y:S01]  /*12870*/  LDS.128 R8, [R16] ;  /* 0x0000000010087984 */ /* 0x0000a20000000c00 */
[----:B------:R-:W-:-:S02]  /*12880*/  IADD3 R18, P6, PT, R2, R0, RZ ;  /* 0x0000000002127210 */ /* 0x000fc40007fde0ff */
[----:B------:R-:W-:Y:S02]  /*12890*/  PRMT R25, R6, 0x7773, RZ ;  /* 0x0000777306197816 */ /* 0x000fe400000000ff */
[----:B------:R-:W-:Y:S01]  /*128a0*/  ISETP.GE.AND P0, PT, R23, UR11, PT ;  /* 0x0000000b17007c0c */ /* 0x000fe2000bf06270 */
[----:B-1----:R-:W-:Y:S01]  /*128b0*/  IMAD.X R19, R22, 0x1, R3, P6 ;  /* 0x0000000116137824 */ /* 0x002fe200030e0603 */
[----:B------:R-:W-:Y:S01]  /*128c0*/  PRMT R23, R7, 0x7770, RZ ;  /* 0x0000777007177816 */ /* 0x000fe200000000ff */
[----:B------:R-:W-:Y:S01]  /*128d0*/  VIADD R6, R2, UR5 ;  /* 0x0000000502067c36 */ /* 0x000fe20008000000 */
[----:B------:R1:W-:Y:S01]  /*128e0*/  @P1 STG.E.U8 desc[UR6][R4.64], R25 ;  /* 0x0000001904001986 */ /* 0x0003e2000c101106 */
[----:B------:R-:W-:Y:S02]  /*128f0*/  ISETP.LT.AND P3, PT, R24, UR10, !P3 ;  /* 0x0000000a18007c0c */ /* 0x000fe4000df61270 */
[----:B------:R-:W-:Y:S01]  /*12900*/  ISETP.LT.AND P1, PT, R26, UR10, !P2 ;  /* 0x0000000a1a007c0c */ /* 0x000fe2000d721270 */
[----:B------:R3:W-:Y:S01]  /*12910*/  @P4 STG.E.U8 desc[UR6][R18.64], R23 ;  /* 0x0000001712004986 */ /* 0x0007e2000c101106 */
[----:B0-----:R-:W-:-:S02]  /*12920*/  IADD3 R16, P4, PT, R2, R15, RZ ;  /* 0x0000000f02107210 */ /* 0x001fc40007f9e0ff */
[----:B------:R-:W-:Y:S02]  /*12930*/  SHF.R.S32.HI R20, RZ, 0x1f, R6 ;  /* 0x0000001fff147819 */ /* 0x000fe40000011406 */
[----:B------:R-:W-:Y:S01]  /*12940*/  IADD3 R12, P6, PT, R6, R0, RZ ;  /* 0x00000000060c7210 */ /* 0x000fe20007fde0ff */
[----:B------:R-:W-:Y:S01]  /*12950*/  IMAD.X R17, R22, 0x1, R14, P4 ;  /* 0x0000000116117824 */ /* 0x000fe200020e060e */
[C---:B------:R-:W-:Y:S02]  /*12960*/  PRMT R21, R7.reuse, 0x7771, RZ ;  /* 0x0000777107157816 */ /* 0x040fe400000000ff */
[----:B-1----:R-:W-:Y:S01]  /*12970*/  PRMT R5, R7, 0x7772, RZ ;  /* 0x0000777207057816 */ /* 0x002fe200000000ff */
[----:B------:R-:W-:Y:S02]  /*12980*/  IMAD.X R13, R20, 0x1, R3, P6 ;  /* 0x00000001140d7824 */ /* 0x000fe400030e0603 */
[----:B------:R0:W-:Y:S01]  /*12990*/  @P3 STG.E.U8 desc[UR6][R16.64], R21 ;  /* 0x0000001510003986 */ /* 0x0001e2000c101106 */
[----:B------:R-:W-:-:S03]  /*129a0*/  VIADD R2, R27, 0xa ;  /* 0x0000000a1b027836 */ /* 0x000fc60000000000 */
[----:B------:R1:W-:Y:S01]  /*129b0*/  @P1 STG.E.U8 desc[UR6][R12.64], R5 ;  /* 0x000000050c001986 */ /* 0x0003e2000c101106 */
[----:B------:R-:W-:Y:S02]  /*129c0*/  ISETP.LT.AND P1, PT, R24, UR10, !P2 ;  /* 0x0000000a18007c0c */ /* 0x000fe4000d721270 */
[----:B---3--:R-:W-:Y:S02]  /*129d0*/  IADD3 R18, P2, PT, R6, R15, RZ ;  /* 0x0000000f06127210 */ /* 0x008fe40007f5e0ff */
[----:B------:R-:W-:Y:S01]  /*129e0*/  ISETP.GE.AND P4, PT, R2, UR11, PT ;  /* 0x0000000b02007c0c */ /* 0x000fe2000bf86270 */
[----:B------:R-:W-:Y:S02]  /*129f0*/  VIADD R2, R6, UR5 ;  /* 0x0000000506027c36 */ /* 0x000fe40008000000 */
[----:B------:R-:W-:Y:S01]  /*12a00*/  IMAD.X R19, R20, 0x1, R14, P2 ;  /* 0x0000000114137824 */ /* 0x000fe200010e060e */
[----:B0-----:R-:W-:Y:S02]  /*12a10*/  PRMT R17, R7, 0x7773, RZ ;  /* 0x0000777307117816 */ /* 0x001fe400000000ff */
[----:B------:R-:W-:-:S02]  /*12a20*/  ISETP.LT.AND P3, PT, R26, UR10, !P5 ;  /* 0x0000000a1a007c0c */ /* 0x000fc4000ef61270 */
[----:B------:R-:W-:Y:S02]  /*12a30*/  SHF.R.S32.HI R4, RZ, 0x1f, R2 ;  /* 0x0000001fff047819 */ /* 0x000fe40000011402 */
[----:B------:R-:W-:Y:S01]  /*12a40*/  IADD3 R6, P6, PT, R2, R0, RZ ;  /* 0x0000000002067210 */ /* 0x000fe20007fde0ff */
[----:B------:R-:W-:Y:S01]  /*12a50*/  @P1 STG.E.U8 desc[UR6][R18.64], R17 ;  /* 0x0000001112001986 */ /* 0x000fe2000c101106 */
[----:B------:R-:W-:Y:S02]  /*12a60*/  ISETP.LT.AND P5, PT, R24, UR10, !P5 ;  /* 0x0000000a18007c0c */ /* 0x000fe4000efa1270 */
[C---:B-1----:R-:W-:Y:S01]  /*12a70*/  IADD3 R12, P1, PT, R2.reuse, R15, RZ ;  /* 0x0000000f020c7210 */ /* 0x042fe20007f3e0ff */
[----:B------:R-:W-:Y:S02]  /*12a80*/  VIADD R2, R2, UR5 ;  /* 0x0000000502027c36 */ /* 0x000fe40008000000 */
[----:B------:R-:W-:Y:S01]  /*12a90*/  IMAD.X R7, R4, 0x1, R3, P6 ;  /* 0x0000000104077824 */ /* 0x000fe200030e0603 */
[----:B------:R-:W-:Y:S01]  /*12aa0*/  ISETP.LT.AND P6, PT, R26, UR10, !P0 ;  /* 0x0000000a1a007c0c */ /* 0x000fe2000c7c1270 */
[----:B------:R-:W-:Y:S01]  /*12ab0*/  VIADD R5, R27, 0xc ;  /* 0x0000000c1b057836 */ /* 0x000fe20000000000 */
[----:B--2---:R-:W-:Y:S01]  /*12ac0*/  PRMT R23, R8, 0x7770, RZ ;  /* 0x0000777008177816 */ /* 0x004fe200000000ff */
[----:B------:R-:W-:Y:S01]  /*12ad0*/  IMAD.X R13, R4, 0x1, R14, P1 ;  /* 0x00000001040d7824 */ /* 0x000fe200008e060e */
[----:B------:R-:W-:-:S02]  /*12ae0*/  SHF.R.S32.HI R20, RZ, 0x1f, R2 ;  /* 0x0000001fff147819 */ /* 0x000fc40000011402 */
[----:B------:R-:W-:Y:S01]  /*12af0*/  IADD3 R4, P1, PT, R2, R0, RZ ;  /* 0x0000000002047210 */ /* 0x000fe20007f3e0ff */
[----:B------:R0:W-:Y:S01]  /*12b00*/  @P3 STG.E.U8 desc[UR6][R6.64], R23 ;  /* 0x0000001706003986 */ /* 0x0001e2000c101106 */
[----:B------:R-:W-:Y:S01]  /*12b10*/  PRMT R21, R8, 0x7771, RZ ;  /* 0x0000777108157816 */ /* 0x000fe200000000ff */
[----:B------:R-:W-:Y:S01]  /*12b20*/  VIADD R22, R27, 0xb ;  /* 0x0000000b1b167836 */ /* 0x000fe20000000000 */
[----:B------:R-:W-:Y:S01]  /*12b30*/  ISETP.GE.AND P3, PT, R5, UR11, PT ;  /* 0x0000000b05007c0c */ /* 0x000fe2000bf66270 */
[----:B------:R-:W-:Y:S01]  /*12b40*/  IMAD.X R5, R20, 0x1, R3, P1 ;  /* 0x0000000114057824 */ /* 0x000fe200008e0603 */
[----:B------:R-:W-:Y:S01]  /*12b50*/  ISETP.LT.AND P1, PT, R24, UR10, !P0 ;  /* 0x0000000a18007c0c */ /* 0x000fe2000c721270 */
[----:B------:R1:W-:Y:S01]  /*12b60*/  @P5 STG.E.U8 desc[UR6][R12.64], R21 ;  /* 0x000000150c005986 */ /* 0x0003e2000c101106 */
[----:B------:R-:W-:Y:S02]  /*12b70*/  ISETP.LT.AND P5, PT, R26, UR10, !P4 ;  /* 0x0000000a1a007c0c */ /* 0x000fe4000e7a1270 */
[----:B0-----:R-:W-:Y:S01]  /*12b80*/  PRMT R7, R8, 0x7772, RZ ;  /* 0x0000777208077816 */ /* 0x001fe200000000ff */
[----:B------:R-:W-:Y:S01]  /*12b90*/  VIADD R6, R2, UR5 ;  /* 0x0000000502067c36 */ /* 0x000fe20008000000 */
[----:B------:R-:W-:-:S02]  /*12ba0*/  ISETP.GE.AND P2, PT, R22, UR11, PT ;  /* 0x0000000b16007c0c */ /* 0x000fc4000bf46270 */
[-C--:B------:R-:W-:Y:S01]  /*12bb0*/  IADD3 R16, P0, PT, R2, R15.reuse, RZ ;  /* 0x0000000f02107210 */ /* 0x080fe20007f1e0ff */
[----:B------:R0:W-:Y:S01]  /*12bc0*/  @P6 STG.E.U8 desc[UR6][R4.64], R7 ;  /* 0x0000000704006986 */ /* 0x0001e2000c101106 */
[----:B------:R-:W-:Y:S02]  /*12bd0*/  SHF.R.S32.HI R22, RZ, 0x1f, R6 ;  /* 0x0000001fff167819 */ /* 0x000fe40000011406 */
[----:B------:R-:W-:Y:S01]  /*12be0*/  IADD3 R18, P6, PT, R6, R0, RZ ;  /* 0x0000000006127210 */ /* 0x000fe20007fde0ff */
[----:B------:R-:W-:Y:S01]  /*12bf0*/  VIADD R2, R27, 0xd ;  /* 0x0000000d1b027836 */ /* 0x000fe20000000000 */
[----:B-1----:R-:W-:Y:S01]  /*12c00*/  PRMT R21, R8, 0x7773, RZ ;  /* 0x0000777308157816 */ /* 0x002fe200000000ff */
[----:B------:R-:W-:Y:S01]  /*12c10*/  IMAD.X R17, R20, 0x1, R14, P0 ;  /* 0x0000000114117824 */ /* 0x000fe200000e060e */
[----:B------:R-:W-:Y:S01]  /*12c20*/  PRMT R23, R9, 0x7770, RZ ;  /* 0x0000777009177816 */ /* 0x000fe200000000ff */
[----:B------:R-:W-:Y:S01]  /*12c30*/  IMAD.X R19, R22, 0x1, R3, P6 ;  /* 0x0000000116137824 */ /* 0x000fe200030e0603 */
[----:B------:R-:W-:Y:S01]  /*12c40*/  ISETP.GE.AND P0, PT, R2, UR11, PT ;  /* 0x0000000b02007c0c */ /* 0x000fe2000bf06270 */
[----:B------:R-:W-:Y:S01]  /*12c50*/  VIADD R2, R6, UR5 ;  /* 0x0000000506027c36 */ /* 0x000fe20008000000 */
[----:B------:R-:W-:Y:S01]  /*12c60*/  ISETP.LT.AND P4, PT, R24, UR10, !P4 ;  /* 0x0000000a18007c0c */ /* 0x000fe2000e781270 */
[----:B------:R1:W-:Y:S01]  /*12c70*/  @P1 STG.E.U8 desc[UR6][R16.64], R21 ;  /* 0x0000001510001986 */ /* 0x0003e2000c101106 */
[----:B------:R-:W-:-:S03]  /*12c80*/  IADD3 R12, P1, PT, R6, R15, RZ ;  /* 0x0000000f060c7210 */ /* 0x000fc60007f3e0ff */
[----:B------:R2:W-:Y:S01]  /*12c90*/  @P5 STG.E.U8 desc[UR6][R18.64], R23 ;  /* 0x0000001712005986 */ /* 0x0005e2000c101106 */
[----:B------:R-:W-:Y:S01]  /*12ca0*/  ISETP.LT.AND P5, PT, R26, UR10, !P2 ;  /* 0x0000000a1a007c0c */ /* 0x000fe2000d7a1270 */
[----:B0-----:R-:W-:Y:S01]  /*12cb0*/  VIADD R4, R27, 0xe ;  /* 0x0000000e1b047836 */ /* 0x001fe20000000000 */
[----:B------:R-:W-:Y:S02]  /*12cc0*/  SHF.R.S32.HI R5, RZ, 0x1f, R2 ;  /* 0x0000001fff057819 */ /* 0x000fe40000011402 */
[----:B------:R-:W-:Y:S01]  /*12cd0*/  IADD3 R6, P6, PT, R2, R0, RZ ;  /* 0x0000000002067210 */ /* 0x000fe20007fde0ff */
[----:B------:R-:W-:Y:S01]  /*12ce0*/  IMAD.X R13, R22, 0x1, R14, P1 ;  /* 0x00000001160d7824 */ /* 0x000fe200008e060e */
[----:B------:R-:W-:Y:S02]  /*12cf0*/  ISETP.LT.AND P2, PT, R24, UR10, !P2 ;  /* 0x0000000a18007c0c */ /* 0x000fe4000d741270 */
[----:B-1----:R-:W-:Y:S01]  /*12d00*/  PRMT R21, R9, 0x7771, RZ ;  /* 0x0000777109157816 */ /* 0x002fe200000000ff */
[----:B------:R-:W-:Y:S01]  /*12d10*/  IMAD.X R7, R5, 0x1, R3, P6 ;  /* 0x0000000105077824 */ /* 0x000fe200030e0603 */
[----:B------:R-:W-:-:S02]  /*12d20*/  ISETP.GE.AND P1, PT, R4, UR11, PT ;  /* 0x0000000b04007c0c */ /* 0x000fc4000bf26270 */
[----:B--2---:R-:W-:Y:S02]  /*12d30*/  PRMT R19, R9, 0x7772, RZ ;  /* 0x0000777209137816 */ /* 0x004fe400000000ff */
[C---:B------:R-:W-:Y:S01]  /*12d40*/  IADD3 R4, P6, PT, R2.reuse, R15, RZ ;  /* 0x0000000f02047210 */ /* 0x040fe20007fde0ff */
[----:B------:R-:W-:Y:S01]  /*12d50*/  VIADD R2, R2, UR5 ;  /* 0x0000000502027c36 */ /* 0x000fe20008000000 */
[----:B------:R0:W-:Y:S01]  /*12d60*/  @P4 STG.E.U8 desc[UR6][R12.64], R21 ;  /* 0x000000150c004986 */ /* 0x0001e2000c101106 */
[----:B------:R-:W-:Y:S02]  /*12d70*/  ISETP.LT.AND P4, PT, R26, UR10, !P3 ;  /* 0x0000000a1a007c0c */ /* 0x000fe4000df81270 */
[----:B------:R-:W-:Y:S01]  /*12d80*/  ISETP.LT.AND P3, PT, R24, UR10, !P3 ;  /* 0x0000000a18007c0c */ /* 0x000fe2000df61270 */
[----:B------:R1:W-:Y:S01]  /*12d90*/  @P5 STG.E.U8 desc[UR6][R6.64], R19 ;  /* 0x0000001306005986 */ /* 0x0003e2000c101106 */
[----:B------:R-:W-:Y:S01]  /*12da0*/  IMAD.X R5, R5, 0x1, R14, P6 ;  /* 0x0000000105057824 */ /* 0x000fe200030e060e */
[----:B------:R-:W-:-:S02]  /*12db0*/  PRMT R17, R9, 0x7773, RZ ;  /* 0x0000777309117816 */ /* 0x000fc400000000ff */
[----:B------:R-:W-:Y:S02]  /*12dc0*/  SHF.R.S32.HI R16, RZ, 0x1f, R2 ;  /* 0x0000001fff107819 */ /* 0x000fe40000011402 */
[CC--:B------:R-:W-:Y:S01]  /*12dd0*/  IADD3 R8, P5, PT, R2.reuse, R0.reuse, RZ ;  /* 0x0000000002087210 */ /* 0x0c0fe20007fbe0ff */
[----:B0-----:R-:W-:Y:S01]  /*12de0*/  VIADD R13, R27, 0xf ;  /* 0x0000000f1b0d7836 */ /* 0x001fe20000000000 */
[----:B------:R-:W-:Y:S01]  /*12df0*/  IADD3 R12, P6, PT, R2, R15, RZ ;  /* 0x0000000f020c7210 */ /* 0x000fe20007fde0ff */
[----:B------:R0:W-:Y:S02]  /*12e00*/  @P2 STG.E.U8 desc[UR6][R4.64], R17 ;  /* 0x0000001104002986 */ /* 0x0001e4000c101106 */
[----:B------:R-:W-:Y:S01]  /*12e10*/  IMAD.X R9, R16, 0x1, R3, P5 ;  /* 0x0000000110097824 */ /* 0x000fe200028e0603 */
[----:B------:R-:W-:Y:S02]  /*12e20*/  PRMT R21, R10, 0x7770, RZ ;  /* 0x000077700a157816 */ /* 0x000fe400000000ff */
[----:B------:R-:W-:Y:S01]  /*12e30*/  ISETP.GE.AND P2, PT, R13, UR11, PT ;  /* 0x0000000b0d007c0c */ /* 0x000fe2000bf46270 */
[----:B------:R-:W-:Y:S01]  /*12e40*/  IMAD.X R13, R16, 0x1, R14, P6 ;  /* 0x00000001100d7824 */ /* 0x000fe200030e060e */
[----:B-1----:R-:W-:Y:S01]  /*12e50*/  PRMT R19, R10, 0x7771, RZ ;  /* 0x000077710a137816 */ /* 0x002fe200000000ff */
[----:B------:R-:W-:Y:S01]  /*12e60*/  VIADD R2, R2, UR5 ;  /* 0x0000000502027c36 */ /* 0x000fe20008000000 */
[----:B------:R1:W-:Y:S04]  /*12e70*/  @P4 STG.E.U8 desc[UR6][R8.64], R21 ;  /* 0x0000001508004986 */ /* 0x0003e8000c101106 */
[----:B------:R2:W-:Y:S01]  /*12e80*/  @P3 STG.E.U8 desc[UR6][R12.64], R19 ;  /* 0x000000130c003986 */ /* 0x0005e2000c101106 */
[----:B------:R-:W-:Y:S01]  /*12e90*/  SHF.R.S32.HI R7, RZ, 0x1f, R2 ;  /* 0x0000001fff077819 */ /* 0x000fe20000011402 */
[C---:B------:R-:W-:Y:S01]  /*12ea0*/  VIADD R16, R2.reuse, UR5 ;  /* 0x0000000502107c36 */ /* 0x040fe20008000000 */
[----:B0-----:R-:W-:-:S02]  /*12eb0*/  IADD3 R4, P3, PT, R2, R0, RZ ;  /* 0x0000000002047210 */ /* 0x001fc40007f7e0ff */
[-C--:B------:R-:W-:Y:S01]  /*12ec0*/  IADD3 R6, P4, PT, R2, R15.reuse, RZ ;  /* 0x0000000f02067210 */ /* 0x080fe20007f9e0ff */
[C---:B------:R-:W-:Y:S01]  /*12ed0*/  VIADD R17, R16.reuse, UR5 ;  /* 0x0000000510117c36 */ /* 0x040fe20008000000 */
[----:B------:R-:W-:Y:S01]  /*12ee0*/  SHF.R.S32.HI R18, RZ, 0x1f, R16 ;  /* 0x0000001fff127819 */ /* 0x000fe20000011410 */
[C-C-:B------:R-:W-:Y:S01]  /*12ef0*/  IMAD.X R5, R7.reuse, 0x1, R3.reuse, P3 ;  /* 0x0000000107057824 */ /* 0x140fe200018e0603 */
[CC--:B-1----:R-:W-:Y:S01]  /*12f00*/  IADD3 R8, P3, PT, R16.reuse, R0.reuse, RZ ;  /* 0x0000000010087210 */ /* 0x0c2fe20007f7e0ff */
[----:B------:R-:W-:Y:S01]  /*12f10*/  IMAD.X R7, R7, 0x1, R14, P4 ;  /* 0x0000000107077824 */ /* 0x000fe200020e060e */
[C---:B------:R-:W-:Y:S02]  /*12f20*/  IADD3 R2, P4, PT, R17.reuse, R0, RZ ;  /* 0x0000000011027210 */ /* 0x040fe40007f9e0ff */
[-C--:B--2---:R-:W-:Y:S01]  /*12f30*/  IADD3 R12, P6, PT, R16, R15.reuse, RZ ;  /* 0x0000000f100c7210 */ /* 0x084fe20007fde0ff */
[----:B------:R-:W-:Y:S01]  /*12f40*/  IMAD.X R9, R18, 0x1, R3, P3 ;  /* 0x0000000112097824 */ /* 0x000fe200018e0603 */
[----:B------:R-:W-:-:S02]  /*12f50*/  IADD3 R16, P3, PT, R17, R15, RZ ;  /* 0x0000000f11107210 */ /* 0x000fc40007f7e0ff */
[----:B------:R-:W-:Y:S01]  /*12f60*/  SHF.R.S32.HI R17, RZ, 0x1f, R17 ;  /* 0x0000001fff117819 */ /* 0x000fe20000011411 */
[----:B------:R-:W-:Y:S01]  /*12f70*/  IMAD.X R13, R18, 0x1, R14, P6 ;  /* 0x00000001120d7824 */ /* 0x000fe200030e060e */
[----:B------:R-:W-:Y:S02]  /*12f80*/  ISETP.LT.AND P5, PT, R26, UR10, !P0 ;  /* 0x0000000a1a007c0c */ /* 0x000fe4000c7a1270 */
[----:B------:R-:W-:Y:S01]  /*12f90*/  ISETP.LT.AND P0, PT, R24, UR10, !P0 ;  /* 0x0000000a18007c0c */ /* 0x000fe2000c701270 */
[----:B------:R-:W-:Y:S01]  /*12fa0*/  IMAD.X R3, R17, 0x1, R3, P4 ;  /* 0x0000000111037824 */ /* 0x000fe200020e0603 */
[----:B------:R-:W-:Y:S02]  /*12fb0*/  ISETP.LT.AND P6, PT, R26, UR10, !P1 ;  /* 0x0000000a1a007c0c */ /* 0x000fe4000cfc1270 */
[----:B------:R-:W-:Y:S02]  /*12fc0*/  ISETP.LT.AND P1, PT, R24, UR10, !P1 ;  /* 0x0000000a18007c0c */ /* 0x000fe4000cf21270 */
[----:B------:R-:W-:-:S02]  /*12fd0*/  ISETP.LT.AND P4, PT, R26, UR10, !P2 ;  /* 0x0000000a1a007c0c */ /* 0x000fc4000d781270 */
[----:B------:R-:W-:Y:S02]  /*12fe0*/  ISETP.LT.AND P2, PT, R24, UR10, !P2 ;  /* 0x0000000a18007c0c */ /* 0x000fe4000d741270 */
[C---:B------:R-:W-:Y:S02]  /*12ff0*/  PRMT R25, R10.reuse, 0x7772, RZ ;  /* 0x000077720a197816 */ /* 0x040fe400000000ff */
[----:B------:R-:W-:Y:S02]  /*13000*/  PRMT R23, R10, 0x7773, RZ ;  /* 0x000077730a177816 */ /* 0x000fe400000000ff */
[C---:B------:R-:W-:Y:S02]  /*13010*/  PRMT R15, R11.reuse, 0x7773, RZ ;  /* 0x000077730b0f7816 */ /* 0x040fe400000000ff */
[C---:B------:R-:W-:Y:S02]  /*13020*/  PRMT R19, R11.reuse, 0x7772, RZ ;  /* 0x000077720b137816 */ /* 0x040fe400000000ff */
[----:B------:R-:W-:-:S02]  /*13030*/  PRMT R21, R11, 0x7771, RZ ;  /* 0x000077710b157816 */ /* 0x000fc400000000ff */
[----:B------:R-:W-:Y:S01]  /*13040*/  PRMT R11, R11, 0x7770, RZ ;  /* 0x000077700b0b7816 */ /* 0x000fe200000000ff */
[----:B------:R0:W-:Y:S04]  /*13050*/  @P5 STG.E.U8 desc[UR6][R4.64], R25 ;  /* 0x0000001904005986 */ /* 0x0001e8000c101106 */
[----:B------:R0:W-:Y:S04]  /*13060*/  @P0 STG.E.U8 desc[UR6][R6.64], R23 ;  /* 0x0000001706000986 */ /* 0x0001e8000c101106 */
[----:B------:R0:W-:Y:S04]  /*13070*/  @P6 STG.E.U8 desc[UR6][R8.64], R11 ;  /* 0x0000000b08006986 */ /* 0x0001e8000c101106 */
[----:B------:R0:W-:Y:S01]  /*13080*/  @P1 STG.E.U8 desc[UR6][R12.64], R21 ;  /* 0x000000150c001986 */ /* 0x0001e2000c101106 */
[----:B------:R-:W-:-:S03]  /*13090*/  IMAD.X R17, R17, 0x1, R14, P3 ;  /* 0x0000000111117824 */ /* 0x000fc600018e060e */
[----:B------:R0:W-:Y:S01]  /*130a0*/  @P4 STG.E.U8 desc[UR6][R2.64], R19 ;  /* 0x0000001302004986 */ /* 0x0001e2000c101106 */
[----:B------:R-:W-:Y:S05]  /*130b0*/  @!P2 EXIT ;  /* 0x000000000000a94d */ /* 0x000fea0003800000 */
[----:B------:R-:W-:Y:S01]  /*130c0*/  STG.E.U8 desc[UR6][R16.64], R15 ;  /* 0x0000000f10007986 */ /* 0x000fe2000c101106 */
[----:B------:R-:W-:Y:S05]  /*130d0*/  EXIT ;  /* 0x000000000000794d */ /* 0x000fea0003800000 */
.L_x_3:
[----:B------:R-:W-:-:S00]  /*130e0*/  BRA `(.L_x_3) ;  /* 0xfffffffc00fc7947 */ /* 0x000fc0000383ffff */
[----:B------:R-:W-:-:S00]  /*130f0*/  NOP ;  /* 0x0000000000007918 */ /* 0x000fc00000000000 */
        /* <DEDUP_REMOVED lines=8> */
.L_x_4:


//--------------------- .nv.shared.matmul_kernel  --------------------------
	.section	.nv.shared.matmul_kernel,"aw",@nobits
	.sectionflags	@""
	.align	16
	.zero		1024


//--------------------- .nv.shared.reserved.0     --------------------------
	.section	.nv.shared.reserved.0,"aw",@nobits
	.weak		__nv_reservedSMEM_offset_0_alias
	.size		__nv_reservedSMEM_offset_0_alias, 0, 64
	.other		__nv_reservedSMEM_offset_0_alias,@"STO_CUDA_RESERVED_SHARED STV_DEFAULT"
__nv_reservedSMEM_offset_0_alias:
	.zero		0
	.zero		64


//--------------------- .nv.constant0.matmul_kernel --------------------------
	.section	.nv.constant0.matmul_kernel,"a",@progbits
	.sectionflags	@""
	.align	4
.nv.constant0.matmul_kernel:
	.zero		976


//--------------------- SYMBOLS --------------------------

	.type		.nv.reservedSmem.offset0,@object
	.size		.nv.reservedSmem.offset0,0x4
	.type		.nv.reservedSmem.cap,@object
	.size		.nv.reservedSmem.cap,0x4
